	.target	sm_90a

	.elftype	@"ET_EXEC"


//--------------------- .note.nv.tkinfo           --------------------------
	.section	.note.nv.tkinfo,"",@"SHT_NOTE"
	.sectionflags	@"SHF_NOTE_NV_TKINFO"
	.tkinfo
        /*0018*/ 	.word	0x00000002
        /*0030*/ 	.string	""
        /*0030*/ 	.string	"ptxas"
        /*0030*/ 	.string	"Cuda compilation tools, release 13.0, V13.0.88"
        /*0030*/ 	.string	"Build cuda_13.0.r13.0/compiler.36424714_0"
        /*0030*/ 	.string	"-v  -suppress-debug-info  -lineinfo  -arch sm_90a "



//--------------------- .note.nv.cuinfo           --------------------------
	.section	.note.nv.cuinfo,"",@"SHT_NOTE"
	.sectionflags	@"SHF_NOTE_NV_CUINFO"
        /*0018*/ 	.short	0x0002
        /*001a*/ 	.short	0x005a
        /*001c*/ 	.short	0x0082
	.zero		2


//--------------------- .nv.info                  --------------------------
	.section	.nv.info,"",@"SHT_CUDA_INFO"
	.align	4


	//----- nvinfo : EIATTR_REGCOUNT
	.align		4
        /*0000*/ 	.byte	0x04, 0x2f
        /*0002*/ 	.short	(.L_1 - .L_0)
	.align		4
.L_0:
        /*0004*/ 	.word	index@(matmul_kernel)
        /*0008*/ 	.word	0x0000007b


	//----- nvinfo : EIATTR_FRAME_SIZE
	.align		4
.L_1:
        /*000c*/ 	.byte	0x04, 0x11
        /*000e*/ 	.short	(.L_3 - .L_2)
	.align		4
.L_2:
        /*0010*/ 	.word	index@(matmul_kernel)
        /*0014*/ 	.word	0x00000000


	//----- nvinfo : EIATTR_MIN_STACK_SIZE
	.align		4
.L_3:
        /*0018*/ 	.byte	0x04, 0x12
        /*001a*/ 	.short	(.L_5 - .L_4)
	.align		4
.L_4:
        /*001c*/ 	.word	index@(matmul_kernel)
        /*0020*/ 	.word	0x00000000
.L_5:


//--------------------- .nv.compat                --------------------------
	.section	.nv.compat,"",@"SHT_CUDA_COMPAT_INFO"
	.align	4
        /*0000*/ 	.byte	0x02, 0x09, 0x01, 0x00, 0x02, 0x02, 0x04, 0x00, 0x02, 0x05, 0x05, 0x00, 0x03, 0x07, 0x01, 0x01
        /*0010*/ 	.byte	0x02, 0x03, 0x00, 0x00, 0x02, 0x06, 0x01, 0x00, 0x04, 0x0b, 0x08, 0x00, 0x00, 0x00, 0x00, 0x00
        /*0020*/ 	.byte	0x00, 0x00, 0x00, 0x00


//--------------------- .nv.info.matmul_kernel    --------------------------
	.section	.nv.info.matmul_kernel,"",@"SHT_CUDA_INFO"
	.sectionflags	@""
	.align	4


	//----- nvinfo : EIATTR_CUDA_API_VERSION
	.align		4
        /*0000*/ 	.byte	0x04, 0x37
        /*0002*/ 	.short	(.L_7 - .L_6)
.L_6:
        /*0004*/ 	.word	0x00000082


	//----- nvinfo : EIATTR_KPARAM_INFO
	.align		4
.L_7:
        /*0008*/ 	.byte	0x04, 0x17
        /*000a*/ 	.short	(.L_9 - .L_8)
.L_8:
        /*000c*/ 	.word	0x00000000
        /*0010*/ 	.short	0x000d
        /*0012*/ 	.short	0x0048
        /*0014*/ 	.byte	0x00, 0xf4, 0x21, 0x00


	//----- nvinfo : EIATTR_KPARAM_INFO
	.align		4
.L_9:
        /*0018*/ 	.byte	0x04, 0x17
        /*001a*/ 	.short	(.L_11 - .L_10)
.L_10:
        /*001c*/ 	.word	0x00000000
        /*0020*/ 	.short	0x000c
        /*0022*/ 	.short	0x0040
        /*0024*/ 	.byte	0x00, 0xf4, 0x21, 0x00


	//----- nvinfo : EIATTR_KPARAM_INFO
	.align		4
.L_11:
        /*0028*/ 	.byte	0x04, 0x17
        /*002a*/ 	.short	(.L_13 - .L_12)
.L_12:
        /*002c*/ 	.word	0x00000000
        /*0030*/ 	.short	0x000b
        /*0032*/ 	.short	0x0038
        /*0034*/ 	.byte	0x00, 0xf0, 0x11, 0x00


	//----- nvinfo : EIATTR_KPARAM_INFO
	.align		4
.L_13:
        /*0038*/ 	.byte	0x04, 0x17
        /*003a*/ 	.short	(.L_15 - .L_14)
.L_14:
        /*003c*/ 	.word	0x00000000
        /*0040*/ 	.short	0x000a
        /*0042*/ 	.short	0x0034
        /*0044*/ 	.byte	0x00, 0xf0, 0x11, 0x00


	//----- nvinfo : EIATTR_KPARAM_INFO
	.align		4
.L_15:
        /*0048*/ 	.byte	0x04, 0x17
        /*004a*/ 	.short	(.L_17 - .L_16)
.L_16:
        /*004c*/ 	.word	0x00000000
        /*0050*/ 	.short	0x0009
        /*0052*/ 	.short	0x0030
        /*0054*/ 	.byte	0x00, 0xf0, 0x11, 0x00


	//----- nvinfo : EIATTR_KPARAM_INFO
	.align		4
.L_17:
        /*0058*/ 	.byte	0x04, 0x17
        /*005a*/ 	.short	(.L_19 - .L_18)
.L_18:
        /*005c*/ 	.word	0x00000000
        /*0060*/ 	.short	0x0008
        /*0062*/ 	.short	0x002c
        /*0064*/ 	.byte	0x00, 0xf0, 0x11, 0x00


	//----- nvinfo : EIATTR_KPARAM_INFO
	.align		4
.L_19:
        /*0068*/ 	.byte	0x04, 0x17
        /*006a*/ 	.short	(.L_21 - .L_20)
.L_20:
        /*006c*/ 	.word	0x00000000
        /*0070*/ 	.short	0x0007
        /*0072*/ 	.short	0x0028
        /*0074*/ 	.byte	0x00, 0xf0, 0x11, 0x00


	//----- nvinfo : EIATTR_KPARAM_INFO
	.align		4
.L_21:
        /*0078*/ 	.byte	0x04, 0x17
        /*007a*/ 	.short	(.L_23 - .L_22)
.L_22:
        /*007c*/ 	.word	0x00000000
        /*0080*/ 	.short	0x0006
        /*0082*/ 	.short	0x0024
        /*0084*/ 	.byte	0x00, 0xf0, 0x11, 0x00


	//----- nvinfo : EIATTR_KPARAM_INFO
	.align		4
.L_23:
        /*0088*/ 	.byte	0x04, 0x17
        /*008a*/ 	.short	(.L_25 - .L_24)
.L_24:
        /*008c*/ 	.word	0x00000000
        /*0090*/ 	.short	0x0005
        /*0092*/ 	.short	0x0020
        /*0094*/ 	.byte	0x00, 0xf0, 0x11, 0x00


	//----- nvinfo : EIATTR_KPARAM_INFO
	.align		4
.L_25:
        /*0098*/ 	.byte	0x04, 0x17
        /*009a*/ 	.short	(.L_27 - .L_26)
.L_26:
        /*009c*/ 	.word	0x00000000
        /*00a0*/ 	.short	0x0004
        /*00a2*/ 	.short	0x001c
        /*00a4*/ 	.byte	0x00, 0xf0, 0x11, 0x00


	//----- nvinfo : EIATTR_KPARAM_INFO
	.align		4
.L_27:
        /*00a8*/ 	.byte	0x04, 0x17
        /*00aa*/ 	.short	(.L_29 - .L_28)
.L_28:
        /*00ac*/ 	.word	0x00000000
        /*00b0*/ 	.short	0x0003
        /*00b2*/ 	.short	0x0018
        /*00b4*/ 	.byte	0x00, 0xf0, 0x11, 0x00


	//----- nvinfo : EIATTR_KPARAM_INFO
	.align		4
.L_29:
        /*00b8*/ 	.byte	0x04, 0x17
        /*00ba*/ 	.short	(.L_31 - .L_30)
.L_30:
        /*00bc*/ 	.word	0x00000000
        /*00c0*/ 	.short	0x0002
        /*00c2*/ 	.short	0x0010
        /*00c4*/ 	.byte	0x00, 0xf4, 0x21, 0x00


	//----- nvinfo : EIATTR_KPARAM_INFO
	.align		4
.L_31:
        /*00c8*/ 	.byte	0x04, 0x17
        /*00ca*/ 	.short	(.L_33 - .L_32)
.L_32:
        /*00cc*/ 	.word	0x00000000
        /*00d0*/ 	.short	0x0001
        /*00d2*/ 	.short	0x0008
        /*00d4*/ 	.byte	0x00, 0xf4, 0x21, 0x00


	//----- nvinfo : EIATTR_KPARAM_INFO
	.align		4
.L_33:
        /*00d8*/ 	.byte	0x04, 0x17
        /*00da*/ 	.short	(.L_35 - .L_34)
.L_34:
        /*00dc*/ 	.word	0x00000000
        /*00e0*/ 	.short	0x0000
        /*00e2*/ 	.short	0x0000
        /*00e4*/ 	.byte	0x00, 0xf4, 0x21, 0x00


	//----- nvinfo : EIATTR_SPARSE_MMA_MASK
	.align		4
.L_35:
        /*00e8*/ 	.byte	0x03, 0x50
        /*00ea*/ 	.short	0x0000


	//----- nvinfo : EIATTR_MAXREG_COUNT
	.align		4
        /*00ec*/ 	.byte	0x03, 0x1b
        /*00ee*/ 	.short	0x0080


	//----- nvinfo : EIATTR_NUM_BARRIERS
	.align		4
        /*00f0*/ 	.byte	0x02, 0x4c
        /*00f2*/ 	.byte	0x01
	.zero		1


	//----- nvinfo : EIATTR_MERCURY_ISA_VERSION
	.align		4
        /*00f4*/ 	.byte	0x03, 0x5f
        /*00f6*/ 	.short	0x0101


	//----- nvinfo : EIATTR_EXIT_INSTR_OFFSETS
	.align		4
        /*00f8*/ 	.byte	0x04, 0x1c
        /*00fa*/ 	.short	(.L_37 - .L_36)


	//   ....[0]....
.L_36:
        /*00fc*/ 	.word	0x00003720


	//   ....[1]....
        /*0100*/ 	.word	0x00003750


	//----- nvinfo : EIATTR_REQNTID
	.align		4
.L_37:
        /*0104*/ 	.byte	0x04, 0x10
        /*0106*/ 	.short	(.L_39 - .L_38)
.L_38:
        /*0108*/ 	.word	0x00000200
        /*010c*/ 	.word	0x00000001
        /*0110*/ 	.word	0x00000001


	//----- nvinfo : EIATTR_CBANK_PARAM_SIZE
	.align		4
.L_39:
        /*0114*/ 	.byte	0x03, 0x19
        /*0116*/ 	.short	0x0050


	//----- nvinfo : EIATTR_PARAM_CBANK
	.align		4
        /*0118*/ 	.byte	0x04, 0x0a
        /*011a*/ 	.short	(.L_41 - .L_40)
	.align		4
.L_40:
        /*011c*/ 	.word	index@(.nv.constant0.matmul_kernel)
        /*0120*/ 	.short	0x0210
        /*0122*/ 	.short	0x0050


	//----- nvinfo : EIATTR_SW_WAR
	.align		4
.L_41:
        /*0124*/ 	.byte	0x04, 0x36
        /*0126*/ 	.short	(.L_43 - .L_42)
.L_42:
        /*0128*/ 	.word	0x00000008
.L_43:


//--------------------- .nv.callgraph             --------------------------
	.section	.nv.callgraph,"",@"SHT_CUDA_CALLGRAPH"
	.align	4
	.sectionentsize	8
	.align		4
        /*0000*/ 	.word	0x00000000
	.align		4
        /*0004*/ 	.word	0xffffffff
	.align		4
        /*0008*/ 	.word	0x00000000
	.align		4
        /*000c*/ 	.word	0xfffffffe
	.align		4
        /*0010*/ 	.word	0x00000000
	.align		4
        /*0014*/ 	.word	0xfffffffd
	.align		4
        /*0018*/ 	.word	0x00000000
	.align		4
        /*001c*/ 	.word	0xfffffffc


//--------------------- .text.matmul_kernel       --------------------------
	.section	.text.matmul_kernel,"ax",@progbits
	.align	128
        .global         matmul_kernel
        .type           matmul_kernel,@function
        .size           matmul_kernel,(.L_x_3 - matmul_kernel)
        .other          matmul_kernel,@"STO_CUDA_ENTRY STV_DEFAULT"
matmul_kernel:
.text.matmul_kernel:
[----:B------:R-:W-:Y:S08]  /*0000*/  LDC R1, c[0x0][0x28] ;  /* 0x00000a00ff017b82 */ /* 0x000ff00000000800 */
[----:B------:R-:W0:Y:S01]  /*0010*/  LDC.64 R20, c[0x0][0x228] ;  /* 0x00008a00ff147b82 */ /* 0x000e220000000a00 */
[----:B------:R-:W1:Y:S01]  /*0020*/  S2R R5, SR_CTAID.X ;  /* 0x0000000000057919 */ /* 0x000e620000002500 */
[----:B------:R-:W-:Y:S01]  /*0030*/  ULDC.64 UR14, c[0x0][0x208] ;  /* 0x00008200000e7ab9 */ /* 0x000fe20000000a00 */
[----:B------:R-:W-:-:S02]  /*0040*/  CS2R R24, SRZ ;  /* 0x0000000000187805 */ /* 0x000fc4000001ff00 */
[----:B------:R-:W-:Y:S02]  /*0050*/  CS2R R26, SRZ ;  /* 0x00000000001a7805 */ /* 0x000fe4000001ff00 */
[----:B------:R-:W-:Y:S02]  /*0060*/  CS2R R16, SRZ ;  /* 0x0000000000107805 */ /* 0x000fe4000001ff00 */
[----:B------:R-:W-:Y:S02]  /*0070*/  CS2R R18, SRZ ;  /* 0x0000000000127805 */ /* 0x000fe4000001ff00 */
[----:B------:R-:W-:Y:S01]  /*0080*/  CS2R R12, SRZ ;  /* 0x00000000000c7805 */ /* 0x000fe2000001ff00 */
[----:B------:R-:W2:Y:S01]  /*0090*/  LDC R100, c[0x0][0x230] ;  /* 0x00008c00ff647b82 */ /* 0x000ea20000000800 */
[----:B------:R-:W-:-:S07]  /*00a0*/  CS2R R14, SRZ ;  /* 0x00000000000e7805 */ /* 0x000fce000001ff00 */
[----:B------:R-:W3:Y:S01]  /*00b0*/  S2UR UR12, SR_CgaCtaId ;  /* 0x00000000000c79c3 */ /* 0x000ee20000008800 */
[----:B0-----:R-:W-:-:S05]  /*00c0*/  VIADD R0, R21, 0xff ;  /* 0x000000ff15007836 */ /* 0x001fca0000000000 */
[----:B------:R-:W-:Y:S01]  /*00d0*/  SHF.R.S32.HI R3, RZ, 0x1f, R0 ;  /* 0x0000001fff037819 */ /* 0x000fe20000011400 */
[----:B--2---:R-:W-:-:S03]  /*00e0*/  VIADD R100, R100, 0x1f ;  /* 0x0000001f64647836 */ /* 0x004fc60000000000 */
[----:B------:R-:W-:Y:S02]  /*00f0*/  LEA.HI R3, R3, R0, RZ, 0x8 ;  /* 0x0000000003037211 */ /* 0x000fe400078f40ff */
[----:B-1----:R-:W-:Y:S02]  /*0100*/  IABS R8, R5 ;  /* 0x0000000500087213 */ /* 0x002fe40000000000 */
[----:B------:R-:W-:-:S05]  /*0110*/  SHF.R.S32.HI R3, RZ, 0x8, R3 ;  /* 0x00000008ff037819 */ /* 0x000fca0000011403 */
[----:B------:R-:W-:-:S05]  /*0120*/  IMAD.SHL.U32 R4, R3, 0x8, RZ ;  /* 0x0000000803047824 */ /* 0x000fca00078e00ff */
[-C--:B------:R-:W-:Y:S02]  /*0130*/  IABS R7, R4.reuse ;  /* 0x0000000400077213 */ /* 0x080fe40000000000 */
[----:B------:R-:W-:Y:S02]  /*0140*/  IABS R10, R4 ;  /* 0x00000004000a7213 */ /* 0x000fe40000000000 */
[----:B------:R-:W0:Y:S08]  /*0150*/  I2F.RP R0, R7 ;  /* 0x0000000700007306 */ /* 0x000e300000209400 */
[----:B0-----:R-:W0:Y:S02]  /*0160*/  MUFU.RCP R0, R0 ;  /* 0x0000000000007308 */ /* 0x001e240000001000 */
[----:B0-----:R-:W-:-:S02]  /*0170*/  VIADD R2, R0, 0xffffffe ;  /* 0x0ffffffe00027836 */ /* 0x001fc40000000000 */
[----:B------:R-:W-:-:S04]  /*0180*/  IMAD.MOV R0, RZ, RZ, -R10 ;  /* 0x000000ffff007224 */ /* 0x000fc800078e0a0a */
[----:B------:R0:W1:Y:S02]  /*0190*/  F2I.FTZ.U32.TRUNC.NTZ R3, R2 ;  /* 0x0000000200037305 */ /* 0x000064000021f000 */
[----:B0-----:R-:W-:Y:S02]  /*01a0*/  IMAD.MOV.U32 R2, RZ, RZ, RZ ;  /* 0x000000ffff027224 */ /* 0x001fe400078e00ff */
[----:B-1----:R-:W-:-:S04]  /*01b0*/  IMAD.MOV R6, RZ, RZ, -R3 ;  /* 0x000000ffff067224 */ /* 0x002fc800078e0a03 */
[----:B------:R-:W-:Y:S02]  /*01c0*/  IMAD R9, R6, R7, RZ ;  /* 0x0000000706097224 */ /* 0x000fe400078e02ff */
[----:B------:R-:W-:Y:S02]  /*01d0*/  IMAD.MOV.U32 R6, RZ, RZ, R8 ;  /* 0x000000ffff067224 */ /* 0x000fe400078e0008 */
[----:B------:R-:W-:-:S06]  /*01e0*/  IMAD.HI.U32 R3, R3, R9, R2 ;  /* 0x0000000903037227 */ /* 0x000fcc00078e0002 */
[----:B------:R-:W-:-:S04]  /*01f0*/  IMAD.HI.U32 R3, R3, R6, RZ ;  /* 0x0000000603037227 */ /* 0x000fc800078e00ff */
[----:B------:R-:W-:-:S05]  /*0200*/  IMAD R0, R3, R0, R6 ;  /* 0x0000000003007224 */ /* 0x000fca00078e0206 */
[----:B------:R-:W-:-:S13]  /*0210*/  ISETP.GT.U32.AND P1, PT, R7, R0, PT ;  /* 0x000000000700720c */ /* 0x000fda0003f24070 */
[----:B------:R-:W-:Y:S02]  /*0220*/  @!P1 IMAD.IADD R0, R0, 0x1, -R7 ;  /* 0x0000000100009824 */ /* 0x000fe400078e0a07 */
[----:B------:R-:W-:Y:S01]  /*0230*/  @!P1 VIADD R3, R3, 0x1 ;  /* 0x0000000103039836 */ /* 0x000fe20000000000 */
[----:B------:R-:W-:Y:S02]  /*0240*/  ISETP.NE.AND P1, PT, R4, RZ, PT ;  /* 0x000000ff0400720c */ /* 0x000fe40003f25270 */
[----:B------:R-:W-:Y:S02]  /*0250*/  ISETP.GE.U32.AND P0, PT, R0, R7, PT ;  /* 0x000000070000720c */ /* 0x000fe40003f06070 */
[----:B------:R-:W-:-:S04]  /*0260*/  LOP3.LUT R0, R5, R4, RZ, 0x3c, !PT ;  /* 0x0000000405007212 */ /* 0x000fc800078e3cff */
[----:B------:R-:W-:Y:S01]  /*0270*/  ISETP.GE.AND P2, PT, R0, RZ, PT ;  /* 0x000000ff0000720c */ /* 0x000fe20003f46270 */
[----:B------:R-:W-:-:S06]  /*0280*/  VIADD R0, R20, 0x3f ;  /* 0x0000003f14007836 */ /* 0x000fcc0000000000 */
[----:B------:R-:W-:-:S04]  /*0290*/  @P0 VIADD R3, R3, 0x1 ;  /* 0x0000000103030836 */ /* 0x000fc80000000000 */
[----:B------:R-:W-:Y:S01]  /*02a0*/  IMAD.MOV.U32 R2, RZ, RZ, R3 ;  /* 0x000000ffff027224 */ /* 0x000fe200078e0003 */
[----:B------:R-:W-:-:S03]  /*02b0*/  SHF.R.S32.HI R3, RZ, 0x1f, R0 ;  /* 0x0000001fff037819 */ /* 0x000fc60000011400 */
[----:B------:R-:W-:Y:S01]  /*02c0*/  @!P2 IMAD.MOV R2, RZ, RZ, -R2 ;  /* 0x000000ffff02a224 */ /* 0x000fe200078e0a02 */
[----:B------:R-:W-:Y:S02]  /*02d0*/  @!P1 LOP3.LUT R2, RZ, R4, RZ, 0x33, !PT ;  /* 0x00000004ff029212 */ /* 0x000fe400078e33ff */
[----:B------:R-:W-:-:S03]  /*02e0*/  LEA.HI R3, R3, R0, RZ, 0x6 ;  /* 0x0000000003037211 */ /* 0x000fc600078f30ff */
[----:B------:R-:W-:Y:S02]  /*02f0*/  IMAD.SHL.U32 R6, R2, 0x8, RZ ;  /* 0x0000000802067824 */ /* 0x000fe400078e00ff */
[----:B------:R-:W-:-:S03]  /*0300*/  IMAD.MOV R2, RZ, RZ, -R2 ;  /* 0x000000ffff027224 */ /* 0x000fc600078e0a02 */
[----:B------:R-:W-:Y:S01]  /*0310*/  LEA.HI.SX32 R3, R3, -R6, 0x1a ;  /* 0x8000000603037211 */ /* 0x000fe200078fd2ff */
[----:B------:R-:W-:-:S03]  /*0320*/  IMAD R11, R4, R2, R5 ;  /* 0x00000002040b7224 */ /* 0x000fc600078e0205 */
[----:B------:R-:W-:-:S04]  /*0330*/  VIMNMX R8, R3, 0x8, PT ;  /* 0x0000000803087848 */ /* 0x000fc80003fe0100 */
[-C--:B------:R-:W-:Y:S02]  /*0340*/  IABS R7, R8.reuse ;  /* 0x0000000800077213 */ /* 0x080fe40000000000 */
[----:B------:R-:W-:Y:S02]  /*0350*/  IABS R4, R8 ;  /* 0x0000000800047213 */ /* 0x000fe40000000000 */
[----:B------:R-:W0:Y:S01]  /*0360*/  I2F.RP R0, R7 ;  /* 0x0000000700007306 */ /* 0x000e220000209400 */
[C---:B------:R-:W-:Y:S02]  /*0370*/  R2UR UR5, R8.reuse ;  /* 0x00000000080572ca */ /* 0x040fe400000e0000 */
[----:B------:R-:W-:-:S11]  /*0380*/  R2UR UR6, R8 ;  /* 0x00000000080672ca */ /* 0x000fd600000e0000 */
[----:B------:R-:W-:Y:S01]  /*0390*/  UISETP.NE.AND UP0, UPT, UR5, URZ, UPT ;  /* 0x0000003f0500728c */ /* 0x000fe2000bf05270 */
[----:B0-----:R-:W0:Y:S02]  /*03a0*/  MUFU.RCP R0, R0 ;  /* 0x0000000000007308 */ /* 0x001e240000001000 */
[----:B0-----:R-:W-:Y:S02]  /*03b0*/  VIADD R3, R0, 0xffffffe ;  /* 0x0ffffffe00037836 */ /* 0x001fe40000000000 */
[----:B------:R-:W-:-:S04]  /*03c0*/  IMAD.MOV R0, RZ, RZ, -R4 ;  /* 0x000000ffff007224 */ /* 0x000fc800078e0a04 */
[----:B------:R-:W0:Y:S02]  /*03d0*/  F2I.FTZ.U32.TRUNC.NTZ R3, R3 ;  /* 0x0000000300037305 */ /* 0x000e24000021f000 */
[----:B0-----:R-:W-:-:S04]  /*03e0*/  IMAD.MOV R9, RZ, RZ, -R3 ;  /* 0x000000ffff097224 */ /* 0x001fc800078e0a03 */
[----:B------:R-:W-:Y:S01]  /*03f0*/  IMAD.MOV.U32 R2, RZ, RZ, R9 ;  /* 0x000000ffff027224 */ /* 0x000fe200078e0009 */
[----:B------:R-:W-:-:S03]  /*0400*/  IABS R9, R11 ;  /* 0x0000000b00097213 */ /* 0x000fc60000000000 */
[----:B------:R-:W-:Y:S02]  /*0410*/  IMAD R5, R2, R7, RZ ;  /* 0x0000000702057224 */ /* 0x000fe400078e02ff */
[----:B------:R-:W-:-:S04]  /*0420*/  IMAD.MOV.U32 R2, RZ, RZ, RZ ;  /* 0x000000ffff027224 */ /* 0x000fc800078e00ff */
[----:B------:R-:W-:Y:S02]  /*0430*/  IMAD.HI.U32 R2, R3, R5, R2 ;  /* 0x0000000503027227 */ /* 0x000fe400078e0002 */
[----:B------:R-:W0:Y:S04]  /*0440*/  S2R R5, SR_TID.X ;  /* 0x0000000000057919 */ /* 0x000e280000002100 */
[----:B------:R-:W-:-:S04]  /*0450*/  IMAD.HI.U32 R2, R2, R9, RZ ;  /* 0x0000000902027227 */ /* 0x000fc800078e00ff */
[----:B------:R-:W-:-:S05]  /*0460*/  IMAD R0, R2, R0, R9 ;  /* 0x0000000002007224 */ /* 0x000fca00078e0209 */
[----:B------:R-:W-:-:S13]  /*0470*/  ISETP.GT.U32.AND P1, PT, R7, R0, PT ;  /* 0x000000000700720c */ /* 0x000fda0003f24070 */
[----:B------:R-:W-:Y:S02]  /*0480*/  @!P1 IMAD.IADD R0, R0, 0x1, -R7 ;  /* 0x0000000100009824 */ /* 0x000fe400078e0a07 */
[----:B------:R-:W-:-:S03]  /*0490*/  @!P1 VIADD R2, R2, 0x1 ;  /* 0x0000000102029836 */ /* 0x000fc60000000000 */
[----:B------:R-:W-:Y:S02]  /*04a0*/  ISETP.GE.U32.AND P0, PT, R0, R7, PT ;  /* 0x000000070000720c */ /* 0x000fe40003f06070 */
[----:B------:R-:W-:Y:S02]  /*04b0*/  LOP3.LUT R0, R11, R8, RZ, 0x3c, !PT ;  /* 0x000000080b007212 */ /* 0x000fe400078e3cff */
[----:B0-----:R-:W-:Y:S02]  /*04c0*/  LOP3.LUT R3, R5, 0x3f, RZ, 0xc0, !PT ;  /* 0x0000003f05037812 */ /* 0x001fe400078ec0ff */
[----:B------:R-:W-:Y:S02]  /*04d0*/  ISETP.GE.AND P2, PT, R0, RZ, PT ;  /* 0x000000ff0000720c */ /* 0x000fe40003f46270 */
[----:B------:R-:W-:-:S04]  /*04e0*/  SHF.R.U32.HI R7, RZ, 0x6, R5 ;  /* 0x00000006ff077819 */ /* 0x000fc80000011605 */
[----:B------:R-:W-:Y:S01]  /*04f0*/  SGXT.U32 R7, R7, 0x3 ;  /* 0x000000030707781a */ /* 0x000fe20000000000 */
[----:B------:R-:W-:Y:S01]  /*0500*/  @P0 VIADD R2, R2, 0x1 ;  /* 0x0000000102020836 */ /* 0x000fe20000000000 */
[----:B------:R-:W-:-:S05]  /*0510*/  ISETP.GE.AND P0, PT, R100, 0x20, PT ;  /* 0x000000206400780c */ /* 0x000fca0003f06270 */
[----:B------:R-:W-:-:S05]  /*0520*/  @!P2 IMAD.MOV R2, RZ, RZ, -R2 ;  /* 0x000000ffff02a224 */ /* 0x000fca00078e0a02 */
[----:B------:R-:W-:-:S09]  /*0530*/  R2UR UR4, R2 ;  /* 0x00000000020472ca */ /* 0x000fd200000e0000 */
[----:B------:R-:W-:-:S04]  /*0540*/  @!UP0 ULOP3.LUT UR4, URZ, UR6, URZ, 0x33, !UPT ;  /* 0x000000063f048292 */ /* 0x000fc8000f8e333f */
[----:B------:R-:W-:Y:S02]  /*0550*/  UIADD3 UR5, -UR4, URZ, URZ ;  /* 0x0000003f04057290 */ /* 0x000fe4000fffe13f */
[----:B------:R-:W-:-:S04]  /*0560*/  USHF.L.U32 UR13, UR4, 0x8, URZ ;  /* 0x00000008040d7899 */ /* 0x000fc8000800063f */
[----:B------:R-:W-:Y:S01]  /*0570*/  IMAD R0, R8, UR5, R11 ;  /* 0x0000000508007c24 */ /* 0x000fe2000f8e020b */
[----:B------:R-:W-:Y:S01]  /*0580*/  UMOV UR5, 0x400 ;  /* 0x0000040000057882 */ /* 0x000fe20000000000 */
[----:B------:R-:W-:Y:S01]  /*0590*/  CS2R R8, SRZ ;  /* 0x0000000000087805 */ /* 0x000fe2000001ff00 */
[----:B---3--:R-:W-:Y:S01]  /*05a0*/  ULEA UR12, UR12, UR5, 0x18 ;  /* 0x000000050c0c7291 */ /* 0x008fe2000f8ec03f */
[----:B------:R-:W-:Y:S01]  /*05b0*/  IMAD.IADD R0, R6, 0x1, R0 ;  /* 0x0000000106007824 */ /* 0x000fe200078e0200 */
[----:B------:R-:W-:-:S03]  /*05c0*/  CS2R R10, SRZ ;  /* 0x00000000000a7805 */ /* 0x000fc6000001ff00 */
[----:B------:R-:W-:Y:S01]  /*05d0*/  IMAD R6, R0, 0x40, R3 ;  /* 0x0000004000067824 */ /* 0x000fe200078e0203 */
[----:B------:R-:W-:Y:S06]  /*05e0*/  @!P0 BRA `(.L_x_0) ;  /* 0x0000002000848947 */ /* 0x000fec0003800000 */
[----:B------:R-:W-:Y:S02]  /*05f0*/  IABS R2, R20 ;  /* 0x0000001400027213 */ /* 0x000fe40000000000 */
[----:B------:R-:W-:Y:S02]  /*0600*/  CS2R R46, SRZ ;  /* 0x00000000002e7805 */ /* 0x000fe4000001ff00 */
[----:B------:R-:W-:Y:S02]  /*0610*/  IABS R0, R21 ;  /* 0x0000001500007213 */ /* 0x000fe40000000000 */
[----:B------:R-:W-:Y:S01]  /*0620*/  CS2R R48, SRZ ;  /* 0x0000000000307805 */ /* 0x000fe2000001ff00 */
[----:B------:R-:W0:Y:S01]  /*0630*/  I2F.RP R4, R2 ;  /* 0x0000000200047306 */ /* 0x000e220000209400 */
[----:B------:R-:W-:Y:S02]  /*0640*/  SHF.R.U32.HI R9, RZ, 0x5, R5 ;  /* 0x00000005ff097819 */ /* 0x000fe40000011605 */
[----:B------:R-:W-:-:S02]  /*0650*/  CS2R R50, SRZ ;  /* 0x0000000000327805 */ /* 0x000fc4000001ff00 */
[----:B------:R-:W-:Y:S02]  /*0660*/  IABS R12, R6 ;  /* 0x00000006000c7213 */ /* 0x000fe40000000000 */
[----:B------:R-:W-:Y:S02]  /*0670*/  CS2R R52, SRZ ;  /* 0x0000000000347805 */ /* 0x000fe4000001ff00 */
[----:B------:R-:W-:Y:S02]  /*0680*/  R2UR UR17, R9 ;  /* 0x00000000091172ca */ /* 0x000fe400000e0000 */
[----:B------:R-:W-:Y:S02]  /*0690*/  CS2R R54, SRZ ;  /* 0x0000000000367805 */ /* 0x000fe4000001ff00 */
[----:B------:R-:W-:Y:S01]  /*06a0*/  SHF.R.U32.HI R45, RZ, 0x2, R5 ;  /* 0x00000002ff2d7819 */ /* 0x000fe20000011605 */
[----:B------:R-:W1:Y:S01]  /*06b0*/  I2F.RP R3, R0 ;  /* 0x0000000000037306 */ /* 0x000e620000209400 */
[----:B------:R-:W-:-:S07]  /*06c0*/  LOP3.LUT R16, R5, 0x1f, RZ, 0xc0, !PT ;  /* 0x0000001f05107812 */ /* 0x000fce00078ec0ff */
[----:B0-----:R-:W0:Y:S01]  /*06d0*/  MUFU.RCP R4, R4 ;  /* 0x0000000400047308 */ /* 0x001e220000001000 */
[----:B------:R-:W-:Y:S02]  /*06e0*/  UIADD3 UR4, UR13, UR17, URZ ;  /* 0x000000110d047290 */ /* 0x000fe4000fffe03f */
[----:B------:R-:W-:Y:S02]  /*06f0*/  ULOP3.LUT UR24, UR13, 0xf, UR17, 0xf8, !UPT ;  /* 0x0000000f0d187892 */ /* 0x000fe4000f8ef811 */
[----:B------:R-:W-:-:S03]  /*0700*/  UIADD3 UR5, UR4, 0xf0, URZ ;  /* 0x000000f004057890 */ /* 0x000fc6000fffe03f */
[----:B-1----:R-:W1:Y:S01]  /*0710*/  MUFU.RCP R3, R3 ;  /* 0x0000000300037308 */ /* 0x002e620000001000 */
[----:B------:R-:W-:Y:S02]  /*0720*/  ULOP3.LUT UR6, UR24, 0xe0, URZ, 0xfc, !UPT ;  /* 0x000000e018067892 */ /* 0x000fe4000f8efc3f */
[----:B------:R-:W-:Y:S02]  /*0730*/  ULOP3.LUT UR8, UR24, 0xc0, URZ, 0xfc, !UPT ;  /* 0x000000c018087892 */ /* 0x000fe4000f8efc3f */
[----:B------:R-:W-:Y:S02]  /*0740*/  UIADD3 UR7, UR4, 0xd0, URZ ;  /* 0x000000d004077890 */ /* 0x000fe4000fffe03f */
[----:B------:R-:W-:Y:S01]  /*0750*/  UIADD3 UR9, UR4, 0xb0, URZ ;  /* 0x000000b004097890 */ /* 0x000fe2000fffe03f */
[----:B0-----:R-:W-:Y:S01]  /*0760*/  VIADD R10, R4, 0xffffffe ;  /* 0x0ffffffe040a7836 */ /* 0x001fe20000000000 */
[----:B------:R-:W-:Y:S01]  /*0770*/  UIADD3 UR11, UR4, 0x90, URZ ;  /* 0x00000090040b7890 */ /* 0x000fe2000fffe03f */
[----:B------:R-:W-:Y:S01]  /*0780*/  IMAD.U32 R4, RZ, RZ, UR5 ;  /* 0x00000005ff047e24 */ /* 0x000fe2000f8e00ff */
[----:B------:R-:W-:Y:S01]  /*0790*/  ULOP3.LUT UR16, UR24, 0x80, URZ, 0xfc, !UPT ;  /* 0x0000008018107892 */ /* 0x000fe2000f8efc3f */
[----:B------:R0:W2:Y:S01]  /*07a0*/  F2I.FTZ.U32.TRUNC.NTZ R11, R10 ;  /* 0x0000000a000b7305 */ /* 0x0000a2000021f000 */
[----:B------:R-:W-:-:S02]  /*07b0*/  ULOP3.LUT UR10, UR24, 0xa0, URZ, 0xfc, !UPT ;  /* 0x000000a0180a7892 */ /* 0x000fc4000f8efc3f */
[----:B------:R-:W-:Y:S01]  /*07c0*/  UIADD3 UR18, UR4, 0x70, URZ ;  /* 0x0000007004127890 */ /* 0x000fe2000fffe03f */
[----:B-1----:R-:W-:Y:S01]  /*07d0*/  VIADD R8, R3, 0xffffffe ;  /* 0x0ffffffe03087836 */ /* 0x002fe20000000000 */
[----:B------:R-:W-:Y:S02]  /*07e0*/  ULOP3.LUT UR19, UR24, 0x60, URZ, 0xfc, !UPT ;  /* 0x0000006018137892 */ /* 0x000fe4000f8efc3f */
[----:B------:R-:W-:Y:S01]  /*07f0*/  UIADD3 UR20, UR4, 0x50, URZ ;  /* 0x0000005004147890 */ /* 0x000fe2000fffe03f */
[----:B------:R1:W3:Y:S01]  /*0800*/  F2I.FTZ.U32.TRUNC.NTZ R9, R8 ;  /* 0x0000000800097305 */ /* 0x0002e2000021f000 */
[----:B0-----:R-:W-:Y:S01]  /*0810*/  IMAD.MOV.U32 R10, RZ, RZ, RZ ;  /* 0x000000ffff0a7224 */ /* 0x001fe200078e00ff */
[----:B------:R-:W-:Y:S02]  /*0820*/  ULOP3.LUT UR21, UR24, 0x40, URZ, 0xfc, !UPT ;  /* 0x0000004018157892 */ /* 0x000fe4000f8efc3f */
[----:B------:R-:W-:Y:S02]  /*0830*/  UIADD3 UR22, UR4, 0x30, URZ ;  /* 0x0000003004167890 */ /* 0x000fe4000fffe03f */
[----:B------:R-:W-:Y:S01]  /*0840*/  ULOP3.LUT UR23, UR24, 0x20, URZ, 0xfc, !UPT ;  /* 0x0000002018177892 */ /* 0x000fe2000f8efc3f */
[----:B--2---:R-:W-:Y:S01]  /*0850*/  IMAD.MOV R13, RZ, RZ, -R11 ;  /* 0x000000ffff0d7224 */ /* 0x004fe200078e0a0b */
[----:B------:R-:W-:Y:S01]  /*0860*/  UIADD3 UR4, UR4, 0x10, URZ ;  /* 0x0000001004047890 */ /* 0x000fe2000fffe03f */
[----:B-1----:R-:W-:-:S02]  /*0870*/  IMAD.MOV.U32 R8, RZ, RZ, RZ ;  /* 0x000000ffff087224 */ /* 0x002fc400078e00ff */
[----:B------:R-:W-:Y:S02]  /*0880*/  IMAD R3, R13, R2, RZ ;  /* 0x000000020d037224 */ /* 0x000fe400078e02ff */
[----:B------:R-:W-:Y:S02]  /*0890*/  IMAD.MOV.U32 R13, RZ, RZ, R12 ;  /* 0x000000ffff0d7224 */ /* 0x000fe400078e000c */
[----:B---3--:R-:W-:Y:S02]  /*08a0*/  IMAD.MOV R15, RZ, RZ, -R9 ;  /* 0x000000ffff0f7224 */ /* 0x008fe400078e0a09 */
[----:B------:R-:W-:Y:S01]  /*08b0*/  IMAD.HI.U32 R10, R11, R3, R10 ;  /* 0x000000030b0a7227 */ /* 0x000fe200078e000a */
[----:B------:R-:W-:-:S03]  /*08c0*/  IABS R11, R4 ;  /* 0x00000004000b7213 */ /* 0x000fc60000000000 */
[----:B------:R-:W-:Y:S02]  /*08d0*/  IMAD R3, R15, R0, RZ ;  /* 0x000000000f037224 */ /* 0x000fe400078e02ff */
[----:B------:R-:W-:-:S04]  /*08e0*/  IMAD.HI.U32 R10, R10, R13, RZ ;  /* 0x0000000d0a0a7227 */ /* 0x000fc800078e00ff */
[----:B------:R-:W-:-:S04]  /*08f0*/  IMAD.HI.U32 R8, R9, R3, R8 ;  /* 0x0000000309087227 */ /* 0x000fc800078e0008 */
[----:B------:R-:W-:Y:S02]  /*0900*/  IMAD.U32 R3, RZ, RZ, UR6 ;  /* 0x00000006ff037e24 */ /* 0x000fe4000f8e00ff */
[----:B------:R-:W-:Y:S02]  /*0910*/  IMAD.MOV R10, RZ, RZ, -R10 ;  /* 0x000000ffff0a7224 */ /* 0x000fe400078e0a0a */
[----:B------:R-:W-:Y:S01]  /*0920*/  IMAD.U32 R9, RZ, RZ, UR7 ;  /* 0x00000007ff097e24 */ /* 0x000fe2000f8e00ff */
[----:B------:R-:W-:Y:S01]  /*0930*/  IABS R4, R3 ;  /* 0x0000000300047213 */ /* 0x000fe20000000000 */
[----:B------:R-:W-:-:S03]  /*0940*/  IMAD.HI.U32 R3, R8, R11, RZ ;  /* 0x0000000b08037227 */ /* 0x000fc600078e00ff */
[----:B------:R-:W-:Y:S01]  /*0950*/  IABS R15, R9 ;  /* 0x00000009000f7213 */ /* 0x000fe20000000000 */
[C---:B------:R-:W-:Y:S02]  /*0960*/  IMAD R14, R2.reuse, R10, R13 ;  /* 0x0000000a020e7224 */ /* 0x040fe400078e020d */
[----:B------:R-:W-:Y:S02]  /*0970*/  IMAD.MOV.U32 R13, RZ, RZ, R4 ;  /* 0x000000ffff0d7224 */ /* 0x000fe400078e0004 */
[----:B------:R-:W-:Y:S01]  /*0980*/  IMAD.MOV R4, RZ, RZ, -R3 ;  /* 0x000000ffff047224 */ /* 0x000fe200078e0a03 */
[----:B------:R-:W-:Y:S01]  /*0990*/  ISETP.GT.U32.AND P6, PT, R2, R14, PT ;  /* 0x0000000e0200720c */ /* 0x000fe20003fc4070 */
[----:B------:R-:W-:Y:S02]  /*09a0*/  IMAD.U32 R10, RZ, RZ, UR8 ;  /* 0x00000008ff0a7e24 */ /* 0x000fe4000f8e00ff */
[----:B------:R-:W-:-:S03]  /*09b0*/  IMAD.HI.U32 R3, R8, R13, RZ ;  /* 0x0000000d08037227 */ /* 0x000fc600078e00ff */
[----:B------:R-:W-:Y:S01]  /*09c0*/  IABS R17, R10 ;  /* 0x0000000a00117213 */ /* 0x000fe20000000000 */
[C---:B------:R-:W-:Y:S02]  /*09d0*/  IMAD R11, R0.reuse, R4, R11 ;  /* 0x00000004000b7224 */ /* 0x040fe400078e020b */
[----:B------:R-:W-:Y:S02]  /*09e0*/  IMAD.MOV R4, RZ, RZ, -R3 ;  /* 0x000000ffff047224 */ /* 0x000fe400078e0a03 */
[----:B------:R-:W-:Y:S01]  /*09f0*/  IMAD.U32 R9, RZ, RZ, UR9 ;  /* 0x00000009ff097e24 */ /* 0x000fe2000f8e00ff */
[C---:B------:R-:W-:Y:S01]  /*0a00*/  ISETP.GT.U32.AND P0, PT, R0.reuse, R11, PT ;  /* 0x0000000b0000720c */ /* 0x040fe20003f04070 */
[----:B------:R-:W-:Y:S02]  /*0a10*/  IMAD R13, R0, R4, R13 ;  /* 0x00000004000d7224 */ /* 0x000fe400078e020d */
[----:B------:R-:W-:Y:S01]  /*0a20*/  IMAD.HI.U32 R4, R8, R17, RZ ;  /* 0x0000001108047227 */ /* 0x000fe200078e00ff */
[----:B------:R-:W-:-:S02]  /*0a30*/  IABS R19, R9 ;  /* 0x0000000900137213 */ /* 0x000fc40000000000 */
[----:B------:R-:W-:Y:S01]  /*0a40*/  ISETP.GT.U32.AND P2, PT, R0, R13, PT ;  /* 0x0000000d0000720c */ /* 0x000fe20003f44070 */
[----:B------:R-:W-:Y:S02]  /*0a50*/  IMAD.MOV R4, RZ, RZ, -R4 ;  /* 0x000000ffff047224 */ /* 0x000fe400078e0a04 */
[----:B------:R-:W-:Y:S02]  /*0a60*/  IMAD.U32 R10, RZ, RZ, UR11 ;  /* 0x0000000bff0a7e24 */ /* 0x000fe4000f8e00ff */
[----:B------:R-:W-:-:S03]  /*0a70*/  IMAD.HI.U32 R3, R8, R15, RZ ;  /* 0x0000000f08037227 */ /* 0x000fc600078e00ff */
[----:B------:R-:W-:Y:S01]  /*0a80*/  IABS R25, R10 ;  /* 0x0000000a00197213 */ /* 0x000fe20000000000 */
[C---:B------:R-:W-:Y:S02]  /*0a90*/  IMAD R17, R0.reuse, R4, R17 ;  /* 0x0000000400117224 */ /* 0x040fe400078e0211 */
[----:B------:R-:W-:Y:S02]  /*0aa0*/  IMAD.U32 R4, RZ, RZ, UR16 ;  /* 0x00000010ff047e24 */ /* 0x000fe4000f8e00ff */
[----:B------:R-:W-:Y:S01]  /*0ab0*/  IMAD.MOV R3, RZ, RZ, -R3 ;  /* 0x000000ffff037224 */ /* 0x000fe200078e0a03 */
[C---:B------:R-:W-:Y:S01]  /*0ac0*/  ISETP.GT.U32.AND P4, PT, R0.reuse, R17, PT ;  /* 0x000000110000720c */ /* 0x040fe20003f84070 */
[----:B------:R-:W-:Y:S01]  /*0ad0*/  IMAD.U32 R9, RZ, RZ, UR10 ;  /* 0x0000000aff097e24 */ /* 0x000fe2000f8e00ff */
[----:B------:R-:W-:Y:S01]  /*0ae0*/  IABS R27, R4 ;  /* 0x00000004001b7213 */ /* 0x000fe20000000000 */
[----:B------:R-:W-:Y:S02]  /*0af0*/  IMAD R15, R0, R3, R15 ;  /* 0x00000003000f7224 */ /* 0x000fe400078e020f */
[----:B------:R-:W-:Y:S01]  /*0b00*/  IMAD.HI.U32 R3, R8, R19, RZ ;  /* 0x0000001308037227 */ /* 0x000fe200078e00ff */
[----:B------:R-:W-:-:S02]  /*0b10*/  IABS R23, R9 ;  /* 0x0000000900177213 */ /* 0x000fc40000000000 */
[----:B------:R-:W-:Y:S01]  /*0b20*/  ISETP.GT.U32.AND P3, PT, R0, R15, PT ;  /* 0x0000000f0000720c */ /* 0x000fe20003f64070 */
[----:B------:R-:W-:-:S04]  /*0b30*/  IMAD.HI.U32 R4, R8, R25, RZ ;  /* 0x0000001908047227 */ /* 0x000fc800078e00ff */
[----:B------:R-:W-:Y:S02]  /*0b40*/  IMAD.MOV R9, RZ, RZ, -R3 ;  /* 0x000000ffff097224 */ /* 0x000fe400078e0a03 */
[----:B------:R-:W-:Y:S02]  /*0b50*/  IMAD.MOV R4, RZ, RZ, -R4 ;  /* 0x000000ffff047224 */ /* 0x000fe400078e0a04 */
[----:B------:R-:W-:-:S04]  /*0b60*/  IMAD.HI.U32 R3, R8, R23, RZ ;  /* 0x0000001708037227 */ /* 0x000fc800078e00ff */
[C---:B------:R-:W-:Y:S02]  /*0b70*/  IMAD R19, R0.reuse, R9, R19 ;  /* 0x0000000900137224 */ /* 0x040fe400078e0213 */
[C---:B------:R-:W-:Y:S02]  /*0b80*/  IMAD R25, R0.reuse, R4, R25 ;  /* 0x0000000400197224 */ /* 0x040fe400078e0219 */
[----:B------:R-:W-:Y:S01]  /*0b90*/  IMAD.MOV R9, RZ, RZ, -R3 ;  /* 0x000000ffff097224 */ /* 0x000fe200078e0a03 */
[----:B------:R-:W-:Y:S01]  /*0ba0*/  ISETP.GT.U32.AND P5, PT, R0, R19, PT ;  /* 0x000000130000720c */ /* 0x000fe20003fa4070 */
[----:B------:R-:W-:Y:S02]  /*0bb0*/  IMAD.U32 R10, RZ, RZ, UR18 ;  /* 0x00000012ff0a7e24 */ /* 0x000fe4000f8e00ff */
[----:B------:R-:W-:Y:S02]  /*0bc0*/  IMAD.U32 R4, RZ, RZ, UR19 ;  /* 0x00000013ff047e24 */ /* 0x000fe4000f8e00ff */
[----:B------:R-:W-:Y:S01]  /*0bd0*/  IMAD.HI.U32 R3, R8, R27, RZ ;  /* 0x0000001b08037227 */ /* 0x000fe200078e00ff */
[----:B------:R-:W-:-:S02]  /*0be0*/  IABS R29, R10 ;  /* 0x0000000a001d7213 */ /* 0x000fc40000000000 */
[----:B------:R-:W-:Y:S01]  /*0bf0*/  IABS R31, R4 ;  /* 0x00000004001f7213 */ /* 0x000fe20000000000 */
[C---:B------:R-:W-:Y:S02]  /*0c00*/  IMAD R23, R0.reuse, R9, R23 ;  /* 0x0000000900177224 */ /* 0x040fe400078e0217 */
[----:B------:R-:W-:Y:S02]  /*0c10*/  IMAD.MOV R3, RZ, RZ, -R3 ;  /* 0x000000ffff037224 */ /* 0x000fe400078e0a03 */
[----:B------:R-:W-:Y:S02]  /*0c20*/  IMAD.U32 R9, RZ, RZ, UR20 ;  /* 0x00000014ff097e24 */ /* 0x000fe4000f8e00ff */
[----:B------:R-:W-:Y:S02]  /*0c30*/  IMAD R27, R0, R3, R27 ;  /* 0x00000003001b7224 */ /* 0x000fe400078e021b */
[----:B------:R-:W-:Y:S01]  /*0c40*/  IMAD.HI.U32 R3, R8, R29, RZ ;  /* 0x0000001d08037227 */ /* 0x000fe200078e00ff */
[----:B------:R-:W-:-:S03]  /*0c50*/  IABS R33, R9 ;  /* 0x0000000900217213 */ /* 0x000fc60000000000 */
[----:B------:R-:W-:-:S04]  /*0c60*/  IMAD.HI.U32 R4, R8, R31, RZ ;  /* 0x0000001f08047227 */ /* 0x000fc800078e00ff */
[----:B------:R-:W-:Y:S02]  /*0c70*/  IMAD.MOV R9, RZ, RZ, -R3 ;  /* 0x000000ffff097224 */ /* 0x000fe400078e0a03 */
[----:B------:R-:W-:Y:S02]  /*0c80*/  IMAD.U32 R12, RZ, RZ, UR24 ;  /* 0x00000018ff0c7e24 */ /* 0x000fe4000f8e00ff */
[----:B------:R-:W-:Y:S02]  /*0c90*/  IMAD.MOV R4, RZ, RZ, -R4 ;  /* 0x000000ffff047224 */ /* 0x000fe400078e0a04 */
[----:B------:R-:W-:Y:S01]  /*0ca0*/  IMAD.HI.U32 R3, R8, R33, RZ ;  /* 0x0000002108037227 */ /* 0x000fe200078e00ff */
[----:B------:R-:W-:Y:S02]  /*0cb0*/  IABS R43, R12 ;  /* 0x0000000c002b7213 */ /* 0x000fe40000000000 */
[----:B------:R-:W-:Y:S01]  /*0cc0*/  LOP3.LUT R12, R7, 0x8, RZ, 0xfc, !PT ;  /* 0x00000008070c7812 */ /* 0x000fe200078efcff */
[----:B------:R-:W-:-:S02]  /*0cd0*/  IMAD R31, R0, R4, R31 ;  /* 0x00000004001f7224 */ /* 0x000fc400078e021f */
[----:B------:R-:W-:Y:S02]  /*0ce0*/  IMAD.MOV R4, RZ, RZ, -R3 ;  /* 0x000000ffff047224 */ /* 0x000fe400078e0a03 */
[----:B------:R-:W-:Y:S02]  /*0cf0*/  IMAD.U32 R10, RZ, RZ, UR21 ;  /* 0x00000015ff0a7e24 */ /* 0x000fe4000f8e00ff */
[----:B------:R-:W-:Y:S02]  /*0d00*/  IMAD R33, R0, R4, R33 ;  /* 0x0000000400217224 */ /* 0x000fe400078e0221 */
[----:B------:R-:W-:Y:S01]  /*0d10*/  IMAD.HI.U32 R4, R8, R43, RZ ;  /* 0x0000002b08047227 */ /* 0x000fe200078e00ff */
[----:B------:R-:W-:Y:S02]  /*0d20*/  IABS R35, R10 ;  /* 0x0000000a00237213 */ /* 0x000fe40000000000 */
[----:B------:R-:W-:Y:S01]  /*0d30*/  LOP3.LUT R10, R7, 0x18, RZ, 0xfc, !PT ;  /* 0x00000018070a7812 */ /* 0x000fe200078efcff */
[----:B------:R-:W-:-:S02]  /*0d40*/  IMAD.MOV R4, RZ, RZ, -R4 ;  /* 0x000000ffff047224 */ /* 0x000fc400078e0a04 */
[--C-:B------:R-:W-:Y:S02]  /*0d50*/  @!P2 IMAD.IADD R13, R13, 0x1, -R0.reuse ;  /* 0x000000010d0da824 */ /* 0x100fe400078e0a00 */
[C---:B------:R-:W-:Y:S02]  /*0d60*/  IMAD R43, R0.reuse, R4, R43 ;  /* 0x00000004002b7224 */ /* 0x040fe400078e022b */
[C---:B------:R-:W-:Y:S02]  /*0d70*/  IMAD R29, R0.reuse, R9, R29 ;  /* 0x00000009001d7224 */ /* 0x040fe400078e021d */
[----:B------:R-:W-:Y:S01]  /*0d80*/  IMAD.U32 R9, RZ, RZ, UR22 ;  /* 0x00000016ff097e24 */ /* 0x000fe2000f8e00ff */
[C---:B------:R-:W-:Y:S01]  /*0d90*/  ISETP.GT.U32.AND P1, PT, R0.reuse, R43, PT ;  /* 0x0000002b0000720c */ /* 0x040fe20003f24070 */
[----:B------:R-:W-:Y:S01]  /*0da0*/  @!P3 IMAD.IADD R15, R15, 0x1, -R0 ;  /* 0x000000010f0fb824 */ /* 0x000fe200078e0a00 */
[----:B------:R-:W-:Y:S01]  /*0db0*/  ISETP.GT.U32.AND P3, PT, R0, R13, PT ;  /* 0x0000000d0000720c */ /* 0x000fe20003f64070 */
[----:B------:R-:W-:Y:S01]  /*0dc0*/  IMAD.HI.U32 R3, R8, R35, RZ ;  /* 0x0000002308037227 */ /* 0x000fe200078e00ff */
[----:B------:R-:W-:-:S03]  /*0dd0*/  IABS R37, R9 ;  /* 0x0000000900257213 */ /* 0x000fc60000000000 */
[----:B------:R-:W-:Y:S02]  /*0de0*/  IMAD.MOV R3, RZ, RZ, -R3 ;  /* 0x000000ffff037224 */ /* 0x000fe400078e0a03 */
[----:B------:R-:W-:Y:S02]  /*0df0*/  IMAD.U32 R9, RZ, RZ, UR23 ;  /* 0x00000017ff097e24 */ /* 0x000fe4000f8e00ff */
[----:B------:R-:W-:Y:S02]  /*0e00*/  @!P6 IMAD.IADD R14, R14, 0x1, -R2 ;  /* 0x000000010e0ee824 */ /* 0x000fe400078e0a02 */
[--C-:B------:R-:W-:Y:S01]  /*0e10*/  @!P1 IMAD.IADD R43, R43, 0x1, -R0.reuse ;  /* 0x000000012b2b9824 */ /* 0x100fe200078e0a00 */
[----:B------:R-:W-:Y:S01]  /*0e20*/  IABS R39, R9 ;  /* 0x0000000900277213 */ /* 0x000fe20000000000 */
[--C-:B------:R-:W-:Y:S01]  /*0e30*/  @!P4 IMAD.IADD R17, R17, 0x1, -R0.reuse ;  /* 0x000000011111c824 */ /* 0x100fe200078e0a00 */
[----:B------:R-:W-:Y:S01]  /*0e40*/  ISETP.GT.U32.AND P1, PT, R2, R14, PT ;  /* 0x0000000e0200720c */ /* 0x000fe20003f24070 */
[C---:B------:R-:W-:Y:S01]  /*0e50*/  IMAD R35, R0.reuse, R3, R35 ;  /* 0x0000000300237224 */ /* 0x040fe200078e0223 */
[C---:B------:R-:W-:Y:S01]  /*0e60*/  ISETP.GT.U32.AND P2, PT, R0.reuse, R43, PT ;  /* 0x0000002b0000720c */ /* 0x040fe20003f44070 */
[----:B------:R-:W-:Y:S01]  /*0e70*/  @!P5 IMAD.IADD R19, R19, 0x1, -R0 ;  /* 0x000000011313d824 */ /* 0x000fe200078e0a00 */
[----:B------:R-:W-:Y:S01]  /*0e80*/  ISETP.GT.U32.AND P4, PT, R0, R15, PT ;  /* 0x0000000f0000720c */ /* 0x000fe20003f84070 */
[----:B------:R-:W-:Y:S01]  /*0e90*/  IMAD.HI.U32 R3, R8, R37, RZ ;  /* 0x0000002508037227 */ /* 0x000fe200078e00ff */
[----:B------:R-:W-:-:S02]  /*0ea0*/  ISETP.GT.U32.AND P5, PT, R0, R17, PT ;  /* 0x000000110000720c */ /* 0x000fc40003fa4070 */
[C---:B------:R-:W-:Y:S01]  /*0eb0*/  ISETP.GT.U32.AND P6, PT, R0.reuse, R19, PT ;  /* 0x000000130000720c */ /* 0x040fe20003fc4070 */
[--C-:B------:R-:W-:Y:S01]  /*0ec0*/  @!P3 IMAD.IADD R13, R13, 0x1, -R0.reuse ;  /* 0x000000010d0db824 */ /* 0x100fe200078e0a00 */
[C---:B------:R-:W-:Y:S01]  /*0ed0*/  ISETP.GT.U32.AND P3, PT, R0.reuse, R27, PT ;  /* 0x0000001b0000720c */ /* 0x040fe20003f64070 */
[----:B------:R-:W-:Y:S02]  /*0ee0*/  IMAD.MOV R4, RZ, RZ, -R3 ;  /* 0x000000ffff047224 */ /* 0x000fe400078e0a03 */
[----:B------:R-:W-:Y:S02]  /*0ef0*/  IMAD.U32 R9, RZ, RZ, UR4 ;  /* 0x00000004ff097e24 */ /* 0x000fe4000f8e00ff */
[----:B------:R-:W-:Y:S01]  /*0f00*/  @!P2 IMAD.IADD R43, R43, 0x1, -R0 ;  /* 0x000000012b2ba824 */ /* 0x000fe200078e0a00 */
[----:B------:R-:W-:Y:S01]  /*0f10*/  ISETP.GT.U32.AND P2, PT, R0, R25, PT ;  /* 0x000000190000720c */ /* 0x000fe20003f44070 */
[----:B------:R-:W-:Y:S01]  /*0f20*/  IMAD.HI.U32 R3, R8, R39, RZ ;  /* 0x0000002708037227 */ /* 0x000fe200078e00ff */
[----:B------:R-:W-:-:S03]  /*0f30*/  IABS R41, R9 ;  /* 0x0000000900297213 */ /* 0x000fc60000000000 */
[----:B------:R-:W-:Y:S02]  /*0f40*/  IMAD.MOV R3, RZ, RZ, -R3 ;  /* 0x000000ffff037224 */ /* 0x000fe400078e0a03 */
[C---:B------:R-:W-:Y:S02]  /*0f50*/  IMAD R37, R0.reuse, R4, R37 ;  /* 0x0000000400257224 */ /* 0x040fe400078e0225 */
[----:B------:R-:W-:Y:S01]  /*0f60*/  IMAD R39, R0, R3, R39 ;  /* 0x0000000300277224 */ /* 0x000fe200078e0227 */
[----:B------:R-:W-:Y:S01]  /*0f70*/  SHF.R.S32.HI R3, RZ, 0x1f, R100 ;  /* 0x0000001fff037819 */ /* 0x000fe20000011464 */
[----:B------:R-:W-:Y:S01]  /*0f80*/  @!P1 IMAD.IADD R14, R14, 0x1, -R2 ;  /* 0x000000010e0e9824 */ /* 0x000fe200078e0a02 */
[C---:B------:R-:W-:Y:S01]  /*0f90*/  ISETP.GT.U32.AND P1, PT, R0.reuse, R23, PT ;  /* 0x000000170000720c */ /* 0x040fe20003f24070 */
[--C-:B------:R-:W-:Y:S01]  /*0fa0*/  @!P4 IMAD.IADD R15, R15, 0x1, -R0.reuse ;  /* 0x000000010f0fc824 */ /* 0x100fe200078e0a00 */
[C---:B------:R-:W-:Y:S01]  /*0fb0*/  ISETP.GT.U32.AND P4, PT, R0.reuse, R29, PT ;  /* 0x0000001d0000720c */ /* 0x040fe20003f84070 */
[----:B------:R-:W-:Y:S01]  /*0fc0*/  @!P5 IMAD.IADD R17, R17, 0x1, -R0 ;  /* 0x000000011111d824 */ /* 0x000fe200078e0a00 */
[----:B------:R-:W-:Y:S01]  /*0fd0*/  ISETP.GT.U32.AND P5, PT, R0, R31, PT ;  /* 0x0000001f0000720c */ /* 0x000fe20003fa4070 */
[----:B------:R-:W-:Y:S01]  /*0fe0*/  IMAD.HI.U32 R8, R8, R41, RZ ;  /* 0x0000002908087227 */ /* 0x000fe200078e00ff */
[----:B------:R-:W-:-:S02]  /*0ff0*/  LOP3.LUT R2, R5, 0x1c0, RZ, 0xc0, !PT ;  /* 0x000001c005027812 */ /* 0x000fc400078ec0ff */
[----:B------:R-:W-:Y:S01]  /*1000*/  LEA.HI R100, R3, R100, RZ, 0x5 ;  /* 0x0000006403647211 */ /* 0x000fe200078f28ff */
[--C-:B------:R-:W-:Y:S01]  /*1010*/  @!P2 IMAD.IADD R25, R25, 0x1, -R0.reuse ;  /* 0x000000011919a824 */ /* 0x100fe200078e0a00 */
[C---:B------:R-:W-:Y:S01]  /*1020*/  ISETP.GT.U32.AND P2, PT, R0.reuse, R37, PT ;  /* 0x000000250000720c */ /* 0x040fe20003f44070 */
[----:B------:R-:W-:Y:S01]  /*1030*/  @!P3 IMAD.IADD R27, R27, 0x1, -R0 ;  /* 0x000000011b1bb824 */ /* 0x000fe200078e0a00 */
[C---:B------:R-:W-:Y:S01]  /*1040*/  ISETP.GT.U32.AND P3, PT, R0.reuse, R39, PT ;  /* 0x000000270000720c */ /* 0x040fe20003f64070 */
[----:B------:R-:W-:Y:S01]  /*1050*/  IMAD.MOV R8, RZ, RZ, -R8 ;  /* 0x000000ffff087224 */ /* 0x000fe200078e0a08 */
[----:B------:R-:W-:Y:S01]  /*1060*/  SHF.R.U32.HI R9, RZ, 0x2, R2 ;  /* 0x00000002ff097819 */ /* 0x000fe20000011602 */
[----:B------:R-:W-:Y:S01]  /*1070*/  @!P0 IMAD.IADD R11, R11, 0x1, -R0 ;  /* 0x000000010b0b8824 */ /* 0x000fe200078e0a00 */
[----:B------:R-:W0:Y:S01]  /*1080*/  LDC.64 R2, c[0x0][0x218] ;  /* 0x00008600ff027b82 */ /* 0x000e220000000a00 */
[C---:B------:R-:W-:Y:S01]  /*1090*/  IMAD R41, R0.reuse, R8, R41 ;  /* 0x0000000800297224 */ /* 0x040fe200078e0229 */
[----:B------:R-:W-:Y:S01]  /*10a0*/  SHF.R.S32.HI R100, RZ, 0x5, R100 ;  /* 0x00000005ff647819 */ /* 0x000fe20000011464 */
[--C-:B------:R-:W-:Y:S01]  /*10b0*/  @!P6 IMAD.IADD R19, R19, 0x1, -R0.reuse ;  /* 0x000000011313e824 */ /* 0x100fe200078e0a00 */
[C---:B------:R-:W-:Y:S01]  /*10c0*/  ISETP.GT.U32.AND P6, PT, R0.reuse, R33, PT ;  /* 0x000000210000720c */ /* 0x040fe20003fc4070 */
        /* <DEDUP_REMOVED lines=10> */
[----:B------:R-:W-:Y:S01]  /*1170*/  IMAD.SHL.U32 R4, R5, 0x2, RZ ;  /* 0x0000000205047824 */ /* 0x000fe200078e00ff */
[C---:B------:R-:W-:Y:S01]  /*1180*/  ISETP.GT.U32.AND P3, PT, R0.reuse, R31, PT ;  /* 0x0000001f0000720c */ /* 0x040fe20003f64070 */
[--C-:B------:R-:W-:Y:S01]  /*1190*/  @!P6 IMAD.IADD R33, R33, 0x1, -R0.reuse ;  /* 0x000000012121e824 */ /* 0x100fe200078e0a00 */
[C---:B------:R-:W-:Y:S01]  /*11a0*/  ISETP.GT.U32.AND P6, PT, R0.reuse, R25, PT ;  /* 0x000000190000720c */ /* 0x040fe20003fc4070 */
[--C-:B------:R-:W-:Y:S01]  /*11b0*/  @!P1 IMAD.IADD R35, R35, 0x1, -R0.reuse ;  /* 0x0000000123239824 */ /* 0x100fe200078e0a00 */
[C---:B------:R-:W-:Y:S01]  /*11c0*/  ISETP.GT.U32.AND P1, PT, R0.reuse, R27, PT ;  /* 0x0000001b0000720c */ /* 0x040fe20003f24070 */
[--C-:B------:R-:W-:Y:S01]  /*11d0*/  @!P4 IMAD.IADD R41, R41, 0x1, -R0.reuse ;  /* 0x000000012929c824 */ /* 0x100fe200078e0a00 */
[----:B------:R-:W-:Y:S01]  /*11e0*/  ISETP.GT.U32.AND P4, PT, R0, R33, PT ;  /* 0x000000210000720c */ /* 0x000fe20003f84070 */
[--C-:B------:R-:W-:Y:S01]  /*11f0*/  @!P0 IMAD.IADD R11, R11, 0x1, -R0.reuse ;  /* 0x000000010b0b8824 */ /* 0x100fe200078e0a00 */
[----:B------:R-:W-:Y:S01]  /*1200*/  ISETP.GE.AND P0, PT, R6, RZ, PT ;  /* 0x000000ff0600720c */ /* 0x000fe20003f06270 */
[--C-:B------:R-:W-:Y:S01]  /*1210*/  @!P5 IMAD.IADD R23, R23, 0x1, -R0.reuse ;  /* 0x000000011717d824 */ /* 0x100fe200078e0a00 */
[C---:B------:R-:W-:Y:S01]  /*1220*/  ISETP.GT.U32.AND P5, PT, R0.reuse, R35, PT ;  /* 0x000000230000720c */ /* 0x040fe20003fa4070 */
[--C-:B------:R-:W-:Y:S01]  /*1230*/  @!P2 IMAD.IADD R29, R29, 0x1, -R0.reuse ;  /* 0x000000011d1da824 */ /* 0x100fe200078e0a00 */
[----:B------:R-:W-:Y:S01]  /*1240*/  ISETP.GT.U32.AND P2, PT, R0, R41, PT ;  /* 0x000000290000720c */ /* 0x000fe20003f44070 */
[--C-:B------:R-:W-:Y:S01]  /*1250*/  @!P3 IMAD.IADD R31, R31, 0x1, -R0.reuse ;  /* 0x000000011f1fb824 */ /* 0x100fe200078e0a00 */
[----:B------:R-:W-:Y:S01]  /*1260*/  ISETP.NE.AND P3, PT, R20, RZ, PT ;  /* 0x000000ff1400720c */ /* 0x000fe20003f65270 */
[--C-:B------:R-:W-:Y:S01]  /*1270*/  @!P6 IMAD.IADD R25, R25, 0x1, -R0.reuse ;  /* 0x000000011919e824 */ /* 0x100fe200078e0a00 */
[----:B------:R-:W-:Y:S01]  /*1280*/  LOP3.LUT R4, R4, 0x3fe, RZ, 0xc0, !PT ;  /* 0x000003fe04047812 */ /* 0x000fe200078ec0ff */
[--C-:B------:R-:W-:Y:S01]  /*1290*/  @!P1 IMAD.IADD R27, R27, 0x1, -R0.reuse ;  /* 0x000000011b1b9824 */ /* 0x100fe200078e0a00 */
[----:B------:R-:W-:Y:S01]  /*12a0*/  ISETP.GT.U32.AND P1, PT, R0, R37, PT ;  /* 0x000000250000720c */ /* 0x000fe20003f24070 */
[----:B------:R-:W-:Y:S01]  /*12b0*/  @!P4 IMAD.IADD R33, R33, 0x1, -R0 ;  /* 0x000000012121c824 */ /* 0x000fe200078e0a00 */
[----:B------:R-:W-:Y:S01]  /*12c0*/  ISETP.LE.AND P4, PT, RZ, UR5, PT ;  /* 0x00000005ff007c0c */ /* 0x000fe2000bf83270 */
[----:B------:R-:W-:Y:S01]  /*12d0*/  @!P0 IMAD.MOV R14, RZ, RZ, -R14 ;  /* 0x000000ffff0e8224 */ /* 0x000fe200078e0a0e */
[----:B------:R-:W-:Y:S01]  /*12e0*/  ISETP.LE.AND P0, PT, RZ, UR6, PT ;  /* 0x00000006ff007c0c */ /* 0x000fe2000bf03270 */
[--C-:B------:R-:W-:Y:S01]  /*12f0*/  @!P5 IMAD.IADD R35, R35, 0x1, -R0.reuse ;  /* 0x000000012323d824 */ /* 0x100fe200078e0a00 */
[----:B------:R-:W-:Y:S01]  /*1300*/  ISETP.LE.AND P5, PT, RZ, UR7, PT ;  /* 0x00000007ff007c0c */ /* 0x000fe2000bfa3270 */
[--C-:B------:R-:W-:Y:S01]  /*1310*/  @!P2 IMAD.IADD R41, R41, 0x1, -R0.reuse ;  /* 0x000000012929a824 */ /* 0x100fe200078e0a00 */
[----:B------:R-:W-:Y:S01]  /*1320*/  ISETP.LE.AND P2, PT, RZ, UR8, PT ;  /* 0x00000008ff007c0c */ /* 0x000fe2000bf43270 */
[----:B------:R-:W-:Y:S01]  /*1330*/  ULDC UR6, c[0x0][0x234] ;  /* 0x00008d0000067ab9 */ /* 0x000fe20000000800 */
[----:B------:R-:W-:Y:S01]  /*1340*/  @!P3 LOP3.LUT R14, RZ, R20, RZ, 0x33, !PT ;  /* 0x00000014ff0eb212 */ /* 0x000fe200078e33ff */
[----:B------:R-:W-:Y:S01]  /*1350*/  UMOV UR8, 0x80 ;  /* 0x0000008000087882 */ /* 0x000fe20000000000 */
[----:B------:R-:W-:Y:S01]  /*1360*/  ISETP.LE.AND P3, PT, RZ, UR9, PT ;  /* 0x00000009ff007c0c */ /* 0x000fe2000bf63270 */
[----:B------:R-:W-:Y:S01]  /*1370*/  @!P1 IMAD.IADD R37, R37, 0x1, -R0 ;  /* 0x0000000125259824 */ /* 0x000fe200078e0a00 */
[C---:B------:R-:W-:Y:S01]  /*1380*/  LOP3.LUT R8, R4.reuse, R9, RZ, 0x3c, !PT ;  /* 0x0000000904087212 */ /* 0x040fe200078e3cff */
[----:B------:R-:W-:Y:S01]  /*1390*/  @!P4 IMAD.MOV R11, RZ, RZ, -R11 ;  /* 0x000000ffff0bc224 */ /* 0x000fe200078e0a0b */
[----:B------:R-:W-:Y:S01]  /*13a0*/  LOP3.LUT R9, R4, 0x30, R45, 0x78, !PT ;  /* 0x0000003004097812 */ /* 0x000fe200078e782d */
[----:B------:R-:W-:Y:S01]  /*13b0*/  @!P0 IMAD.MOV R13, RZ, RZ, -R13 ;  /* 0x000000ffff0d8224 */ /* 0x000fe200078e0a0d */
[----:B------:R-:W1:Y:S01]  /*13c0*/  LDC R4, c[0x0][0x240] ;  /* 0x00009000ff047b82 */ /* 0x000e620000000800 */
[----:B------:R-:W-:Y:S01]  /*13d0*/  ISETP.GT.U32.AND P6, PT, R0, R39, PT ;  /* 0x000000270000720c */ /* 0x000fe20003fc4070 */
[----:B------:R-:W-:Y:S01]  /*13e0*/  @!P5 IMAD.MOV R15, RZ, RZ, -R15 ;  /* 0x000000ffff0fd224 */ /* 0x000fe200078e0a0f */
[----:B------:R-:W-:Y:S01]  /*13f0*/  ISETP.LE.AND P4, PT, RZ, UR10, PT ;  /* 0x0000000aff007c0c */ /* 0x000fe2000bf83270 */
[----:B------:R-:W-:Y:S01]  /*1400*/  @!P2 IMAD.MOV R17, RZ, RZ, -R17 ;  /* 0x000000ffff11a224 */ /* 0x000fe200078e0a11 */
[----:B------:R-:W-:Y:S01]  /*1410*/  ISETP.LE.AND P0, PT, RZ, UR11, PT ;  /* 0x0000000bff007c0c */ /* 0x000fe2000bf03270 */
[----:B------:R-:W-:Y:S01]  /*1420*/  IMAD R14, R14, UR6, RZ ;  /* 0x000000060e0e7c24 */ /* 0x000fe2000f8e02ff */
[----:B------:R-:W-:Y:S01]  /*1430*/  ISETP.LE.AND P5, PT, RZ, UR16, PT ;  /* 0x00000010ff007c0c */ /* 0x000fe2000bfa3270 */
[----:B------:R-:W-:Y:S01]  /*1440*/  @!P3 IMAD.MOV R19, RZ, RZ, -R19 ;  /* 0x000000ffff13b224 */ /* 0x000fe200078e0a13 */
[----:B------:R-:W-:-:S02]  /*1450*/  ISETP.LE.AND P2, PT, RZ, UR18, PT ;  /* 0x00000012ff007c0c */ /* 0x000fc4000bf43270 */
[----:B------:R-:W-:Y:S02]  /*1460*/  CS2R R44, SRZ ;  /* 0x00000000002c7805 */ /* 0x000fe4000001ff00 */
[----:B------:R-:W-:Y:S01]  /*1470*/  ISETP.LE.AND P3, PT, RZ, UR19, PT ;  /* 0x00000013ff007c0c */ /* 0x000fe2000bf63270 */
[----:B------:R-:W-:Y:S01]  /*1480*/  IMAD.WIDE R58, R14, 0x2, RZ ;  /* 0x000000020e3a7825 */ /* 0x000fe200078e02ff */
[----:B------:R-:W-:Y:S01]  /*1490*/  ISETP.NE.AND P1, PT, R21, RZ, PT ;  /* 0x000000ff1500720c */ /* 0x000fe20003f25270 */
[----:B------:R-:W-:Y:S01]  /*14a0*/  UMOV UR9, 0x40000040 ;  /* 0x4000004000097882 */ /* 0x000fe20000000000 */
[----:B------:R-:W-:Y:S01]  /*14b0*/  ULDC UR16, c[0x0][0x230] ;  /* 0x00008c0000107ab9 */ /* 0x000fe20000000800 */
[----:B------:R-:W-:Y:S01]  /*14c0*/  @!P6 IMAD.IADD R39, R39, 0x1, -R0 ;  /* 0x000000012727e824 */ /* 0x000fe200078e0a00 */
[----:B------:R-:W-:Y:S01]  /*14d0*/  LOP3.LUT R0, RZ, R21, RZ, 0x33, !PT ;  /* 0x00000015ff007212 */ /* 0x000fe200078e33ff */
[----:B------:R-:W-:Y:S01]  /*14e0*/  @!P4 IMAD.MOV R23, RZ, RZ, -R23 ;  /* 0x000000ffff17c224 */ /* 0x000fe200078e0a17 */
[----:B------:R-:W-:Y:S01]  /*14f0*/  ISETP.LE.AND P4, PT, RZ, UR20, PT ;  /* 0x00000014ff007c0c */ /* 0x000fe2000bf83270 */
        /* <DEDUP_REMOVED lines=8> */
[----:B------:R-:W-:Y:S01]  /*1580*/  ULDC.64 UR4, c[0x0][0x210] ;  /* 0x0000840000047ab9 */ /* 0x000fe20000000a00 */
[----:B------:R-:W-:-:S02]  /*1590*/  SEL R13, R0, R13, !P1 ;  /* 0x0000000d000d7207 */ /* 0x000fc40004800000 */
[----:B------:R-:W-:Y:S01]  /*15a0*/  ISETP.LE.AND P6, PT, RZ, UR24, PT ;  /* 0x00000018ff007c0c */ /* 0x000fe2000bfc3270 */
[----:B------:R-:W-:Y:S01]  /*15b0*/  @!P4 IMAD.MOV R33, RZ, RZ, -R33 ;  /* 0x000000ffff21c224 */ /* 0x000fe200078e0a21 */
[C---:B------:R-:W-:Y:S01]  /*15c0*/  SEL R17, R0.reuse, R17, !P1 ;  /* 0x0000001100117207 */ /* 0x040fe20004800000 */
[-C--:B-1----:R-:W-:Y:S01]  /*15d0*/  IMAD R111, R13, R4.reuse, RZ ;  /* 0x000000040d6f7224 */ /* 0x082fe200078e02ff */
[C---:B------:R-:W-:Y:S01]  /*15e0*/  SEL R11, R0.reuse, R11, !P1 ;  /* 0x0000000b000b7207 */ /* 0x040fe20004800000 */
[----:B------:R-:W1:Y:S01]  /*15f0*/  LDC R13, c[0x0][0x238] ;  /* 0x00008e00ff0d7b82 */ /* 0x000e620000000800 */
[----:B------:R-:W-:Y:S01]  /*1600*/  @!P0 IMAD.MOV R35, RZ, RZ, -R35 ;  /* 0x000000ffff238224 */ /* 0x000fe200078e0a23 */
[C---:B------:R-:W-:Y:S01]  /*1610*/  SEL R15, R0.reuse, R15, !P1 ;  /* 0x0000000f000f7207 */ /* 0x040fe20004800000 */
[----:B------:R-:W-:Y:S01]  /*1620*/  IMAD R17, R17, R4, RZ ;  /* 0x0000000411117224 */ /* 0x000fe200078e02ff */
[C---:B------:R-:W-:Y:S01]  /*1630*/  SEL R19, R0.reuse, R19, !P1 ;  /* 0x0000001300137207 */ /* 0x040fe20004800000 */
[----:B------:R-:W-:Y:S01]  /*1640*/  @!P5 IMAD.MOV R37, RZ, RZ, -R37 ;  /* 0x000000ffff25d224 */ /* 0x000fe200078e0a25 */
[C---:B------:R-:W-:Y:S01]  /*1650*/  SEL R25, R0.reuse, R25, !P1 ;  /* 0x0000001900197207 */ /* 0x040fe20004800000 */
[----:B------:R-:W-:Y:S01]  /*1660*/  @!P2 IMAD.MOV R39, RZ, RZ, -R39 ;  /* 0x000000ffff27a224 */ /* 0x000fe200078e0a27 */
[C---:B------:R-:W-:Y:S01]  /*1670*/  SEL R27, R0.reuse, R27, !P1 ;  /* 0x0000001b001b7207 */ /* 0x040fe20004800000 */
[----:B------:R-:W-:Y:S01]  /*1680*/  @!P3 IMAD.MOV R41, RZ, RZ, -R41 ;  /* 0x000000ffff29b224 */ /* 0x000fe200078e0a29 */
[C---:B------:R-:W-:Y:S01]  /*1690*/  SEL R29, R0.reuse, R29, !P1 ;  /* 0x0000001d001d7207 */ /* 0x040fe20004800000 */
[----:B------:R-:W-:Y:S01]  /*16a0*/  @!P6 IMAD.MOV R43, RZ, RZ, -R43 ;  /* 0x000000ffff2be224 */ /* 0x000fe200078e0a2b */
[----:B0-----:R-:W-:Y:S01]  /*16b0*/  LEA R92, P4, R17, R2, 0x1 ;  /* 0x00000002115c7211 */ /* 0x001fe200078808ff */
[-C--:B------:R-:W-:Y:S01]  /*16c0*/  IMAD R95, R11, R4.reuse, RZ ;  /* 0x000000040b5f7224 */ /* 0x080fe200078e02ff */
[C---:B------:R-:W-:Y:S01]  /*16d0*/  SEL R23, R0.reuse, R23, !P1 ;  /* 0x0000001700177207 */ /* 0x040fe20004800000 */
        /* <DEDUP_REMOVED lines=13> */
[----:B------:R-:W-:Y:S01]  /*17b0*/  SEL R0, R0, R43, !P1 ;  /* 0x0000002b00007207 */ /* 0x000fe20004800000 */
[-C--:B------:R-:W-:Y:S01]  /*17c0*/  IMAD R39, R39, R4.reuse, RZ ;  /* 0x0000000427277224 */ /* 0x080fe200078e02ff */
[-C--:B------:R-:W-:Y:S01]  /*17d0*/  LEA.HI.X.SX32 R93, R17, R3.reuse, 0x1, P4 ;  /* 0x00000003115d7211 */ /* 0x080fe200020f0eff */
[----:B------:R-:W-:Y:S01]  /*17e0*/  IMAD R41, R41, R4, RZ ;  /* 0x0000000429297224 */ /* 0x000fe200078e02ff */
[-C--:B------:R-:W-:Y:S01]  /*17f0*/  LEA R98, P2, R95, R2.reuse, 0x1 ;  /* 0x000000025f627211 */ /* 0x080fe200078408ff */
[----:B------:R-:W0:Y:S01]  /*1800*/  LDC R17, c[0x0][0x23c] ;  /* 0x00008f00ff117b82 */ /* 0x000e220000000800 */
[----:B------:R-:W-:Y:S01]  /*1810*/  LEA R114, P1, R111, R2, 0x1 ;  /* 0x000000026f727211 */ /* 0x000fe200078208ff */
[----:B------:R-:W-:Y:S01]  /*1820*/  IMAD R65, R0, R4, RZ ;  /* 0x0000000400417224 */ /* 0x000fe200078e02ff */
[----:B------:R-:W-:Y:S01]  /*1830*/  LEA.HI.X.SX32 R95, R95, R3, 0x1, P2 ;  /* 0x000000035f5f7211 */ /* 0x000fe200010f0eff */
[----:B-1----:R-:W-:Y:S01]  /*1840*/  IMAD R21, R10, R13, RZ ;  /* 0x0000000d0a157224 */ /* 0x002fe200078e02ff */
[----:B------:R-:W-:Y:S01]  /*1850*/  LEA.HI.X.SX32 R111, R111, R3, 0x1, P1 ;  /* 0x000000036f6f7211 */ /* 0x000fe200008f0eff */
[-C--:B------:R-:W-:Y:S01]  /*1860*/  IMAD R18, R12, R13.reuse, RZ ;  /* 0x0000000d0c127224 */ /* 0x080fe200078e02ff */
[C---:B------:R-:W-:Y:S01]  /*1870*/  LOP3.LUT R11, R7.reuse, 0x10, RZ, 0xfc, !PT ;  /* 0x00000010070b7812 */ /* 0x040fe200078efcff */
[----:B------:R-:W-:Y:S01]  /*1880*/  IMAD R22, R7, R13, RZ ;  /* 0x0000000d07167224 */ /* 0x000fe200078e02ff */
[----:B------:R-:W-:Y:S01]  /*1890*/  LEA R94, P0, R15, R2, 0x1 ;  /* 0x000000020f5e7211 */ /* 0x000fe200078008ff */
[----:B------:R-:W-:Y:S01]  /*18a0*/  IMAD R33, R33, R4, RZ ;  /* 0x0000000421217224 */ /* 0x000fe200078e02ff */
[----:B------:R-:W-:Y:S01]  /*18b0*/  LEA R88, P6, R19, R2, 0x1 ;  /* 0x0000000213587211 */ /* 0x000fe200078c08ff */
[----:B------:R-:W-:Y:S01]  /*18c0*/  IMAD R35, R35, R4, RZ ;  /* 0x0000000423237224 */ /* 0x000fe200078e02ff */
[----:B------:R-:W-:Y:S01]  /*18d0*/  LEA R96, P3, R25, R2, 0x1 ;  /* 0x0000000219607211 */ /* 0x000fe200078608ff */
[----:B------:R-:W-:Y:S01]  /*18e0*/  IMAD R37, R37, R4, RZ ;  /* 0x0000000425257224 */ /* 0x000fe200078e02ff */
[----:B------:R-:W-:-:S02]  /*18f0*/  LEA R86, P2, R27, R2, 0x1 ;  /* 0x000000021b567211 */ /* 0x000fc400078408ff */
[----:B------:R-:W-:Y:S02]  /*1900*/  CS2R R42, SRZ ;  /* 0x00000000002a7805 */ /* 0x000fe4000001ff00 */
[----:B------:R-:W-:Y:S02]  /*1910*/  LEA R84, P1, R29, R2, 0x1 ;  /* 0x000000021d547211 */ /* 0x000fe400078208ff */
[-C--:B------:R-:W-:Y:S02]  /*1920*/  LEA.HI.X.SX32 R99, R15, R3.reuse, 0x1, P0 ;  /* 0x000000030f637211 */ /* 0x080fe400000f0eff */
[----:B------:R-:W-:Y:S01]  /*1930*/  LEA.HI.X.SX32 R87, R19, R3, 0x1, P6 ;  /* 0x0000000313577211 */ /* 0x000fe200030f0eff */
[----:B------:R-:W-:Y:S01]  /*1940*/  IMAD R19, R11, R13, RZ ;  /* 0x0000000d0b137224 */ /* 0x000fe200078e02ff */
[-C--:B------:R-:W-:Y:S01]  /*1950*/  LEA.HI.X.SX32 R97, R25, R3.reuse, 0x1, P3 ;  /* 0x0000000319617211 */ /* 0x080fe200018f0eff */
[----:B0-----:R-:W-:Y:S01]  /*1960*/  IMAD.SHL.U32 R15, R17, 0x20, RZ ;  /* 0x00000020110f7824 */ /* 0x001fe200078e00ff */
[----:B------:R-:W-:-:S02]  /*1970*/  LEA.HI.X.SX32 R89, R27, R3, 0x1, P2 ;  /* 0x000000031b597211 */ /* 0x000fc400010f0eff */
[----:B------:R-:W-:Y:S02]  /*1980*/  CS2R R24, SRZ ;  /* 0x0000000000187805 */ /* 0x000fe4000001ff00 */
[----:B------:R-:W-:Y:S02]  /*1990*/  LEA.HI.X.SX32 R85, R29, R3, 0x1, P1 ;  /* 0x000000031d557211 */ /* 0x000fe400008f0eff */
[----:B------:R-:W-:Y:S02]  /*19a0*/  CS2R R26, SRZ ;  /* 0x00000000001a7805 */ /* 0x000fe4000001ff00 */
[-C--:B------:R-:W-:Y:S02]  /*19b0*/  LEA R90, P5, R23, R2.reuse, 0x1 ;  /* 0x00000002175a7211 */ /* 0x080fe400078a08ff */
[----:B------:R-:W-:Y:S02]  /*19c0*/  CS2R R28, SRZ ;  /* 0x00000000001c7805 */ /* 0x000fe4000001ff00 */
[-C--:B------:R-:W-:Y:S01]  /*19d0*/  LEA R0, P0, R31, R2.reuse, 0x1 ;  /* 0x000000021f007211 */ /* 0x080fe200078008ff */
[----:B------:R-:W-:Y:S01]  /*19e0*/  IMAD.SHL.U32 R13, R13, 0x20, RZ ;  /* 0x000000200d0d7824 */ /* 0x000fe200078e00ff */
[-C--:B------:R-:W-:Y:S01]  /*19f0*/  LEA R72, P3, R39, R2.reuse, 0x1 ;  /* 0x0000000227487211 */ /* 0x080fe200078608ff */
[----:B------:R-:W-:Y:S01]  /*1a00*/  IMAD R17, R16, R17, RZ ;  /* 0x0000001110117224 */ /* 0x000fe200078e02ff */
[----:B------:R-:W-:-:S02]  /*1a10*/  LEA R66, P2, R41, R2, 0x1 ;  /* 0x0000000229427211 */ /* 0x000fc400078408ff */
[----:B------:R-:W-:Y:S02]  /*1a20*/  LEA R20, P1, R65, R2, 0x1 ;  /* 0x0000000241147211 */ /* 0x000fe400078208ff */
[-C--:B------:R-:W-:Y:S02]  /*1a30*/  LEA.HI.X.SX32 R91, R23, R3.reuse, 0x1, P5 ;  /* 0x00000003175b7211 */ /* 0x080fe400028f0eff */
[-C--:B------:R-:W-:Y:S02]  /*1a40*/  LEA.HI.X.SX32 R75, R31, R3.reuse, 0x1, P0 ;  /* 0x000000031f4b7211 */ /* 0x080fe400000f0eff */
[----:B------:R-:W-:Y:S02]  /*1a50*/  CS2R R30, SRZ ;  /* 0x00000000001e7805 */ /* 0x000fe4000001ff00 */
[----:B------:R-:W-:Y:S02]  /*1a60*/  LEA.HI.X.SX32 R73, R39, R3, 0x1, P3 ;  /* 0x0000000327497211 */ /* 0x000fe400018f0eff */
[----:B------:R-:W-:-:S02]  /*1a70*/  CS2R R38, SRZ ;  /* 0x0000000000267805 */ /* 0x000fc4000001ff00 */
[-C--:B------:R-:W-:Y:S02]  /*1a80*/  LEA.HI.X.SX32 R67, R41, R3.reuse, 0x1, P2 ;  /* 0x0000000329437211 */ /* 0x080fe400010f0eff */
[----:B------:R-:W-:Y:S02]  /*1a90*/  CS2R R40, SRZ ;  /* 0x0000000000287805 */ /* 0x000fe4000001ff00 */
[----:B------:R-:W-:Y:S02]  /*1aa0*/  LEA.HI.X.SX32 R65, R65, R3, 0x1, P1 ;  /* 0x0000000341417211 */ /* 0x000fe400008f0eff */
[----:B------:R-:W-:Y:S02]  /*1ab0*/  LEA R57, P0, R21, UR4, 0x1 ;  /* 0x0000000415397c11 */ /* 0x000fe4000f8008ff */
[----:B------:R-:W-:Y:S02]  /*1ac0*/  LEA R56, P1, R19, UR4, 0x1 ;  /* 0x0000000413387c11 */ /* 0x000fe4000f8208ff */
[----:B------:R-:W-:-:S02]  /*1ad0*/  LEA R23, P2, R18, UR4, 0x1 ;  /* 0x0000000412177c11 */ /* 0x000fc4000f8408ff */
[----:B------:R-:W-:Y:S01]  /*1ae0*/  LEA R101, P3, R22, UR4, 0x1 ;  /* 0x0000000416657c11 */ /* 0x000fe2000f8608ff */
[----:B------:R-:W-:Y:S01]  /*1af0*/  UIADD3 UR4, UR12, 0x4000, URZ ;  /* 0x000040000c047890 */ /* 0x000fe2000fffe03f */
[-C--:B------:R-:W-:Y:S02]  /*1b00*/  LEA R74, P4, R33, R2.reuse, 0x1 ;  /* 0x00000002214a7211 */ /* 0x080fe400078808ff */
[-C--:B------:R-:W-:Y:S01]  /*1b10*/  LEA R4, P6, R35, R2.reuse, 0x1 ;  /* 0x0000000223047211 */ /* 0x080fe200078c08ff */
[----:B------:R-:W-:Y:S01]  /*1b20*/  USHF.R.U32.HI UR4, URZ, 0x4, UR4 ;  /* 0x000000043f047899 */ /* 0x000fe20008011604 */
[----:B------:R-:W-:Y:S02]  /*1b30*/  LEA R70, P5, R37, R2, 0x1 ;  /* 0x0000000225467211 */ /* 0x000fe400078a08ff */
[-C--:B------:R-:W-:Y:S01]  /*1b40*/  LEA.HI.X.SX32 R77, R33, R3.reuse, 0x1, P4 ;  /* 0x00000003214d7211 */ /* 0x080fe200020f0eff */
[----:B------:R-:W-:Y:S01]  /*1b50*/  USGXT.U32 UR4, UR4, 0xe ;  /* 0x0000000e0404789a */ /* 0x000fe20008000000 */
[----:B------:R-:W-:-:S02]  /*1b60*/  LEA.HI.X.SX32 R79, R35, R3, 0x1, P6 ;  /* 0x00000003234f7211 */ /* 0x000fc400030f0eff */
[----:B------:R-:W-:Y:S02]  /*1b70*/  CS2R R32, SRZ ;  /* 0x0000000000207805 */ /* 0x000fe4000001ff00 */
[----:B------:R-:W-:Y:S02]  /*1b80*/  LEA.HI.X.SX32 R71, R37, R3, 0x1, P5 ;  /* 0x0000000325477211 */ /* 0x000fe400028f0eff */
[----:B------:R-:W-:Y:S02]  /*1b90*/  CS2R R34, SRZ ;  /* 0x0000000000227805 */ /* 0x000fe4000001ff00 */
[----:B------:R-:W-:Y:S02]  /*1ba0*/  LEA.HI.X.SX32 R21, R21, UR5, 0x1, P0 ;  /* 0x0000000515157c11 */ /* 0x000fe400080f0eff */
[----:B------:R-:W-:Y:S02]  /*1bb0*/  CS2R R36, SRZ ;  /* 0x0000000000247805 */ /* 0x000fe4000001ff00 */
[----:B------:R-:W-:-:S02]  /*1bc0*/  LEA.HI.X.SX32 R19, R19, UR5, 0x1, P1 ;  /* 0x0000000513137c11 */ /* 0x000fc400088f0eff */
[----:B------:R-:W-:Y:S02]  /*1bd0*/  LEA.HI.X.SX32 R18, R18, UR5, 0x1, P2 ;  /* 0x0000000512127c11 */ /* 0x000fe400090f0eff */
[----:B------:R-:W-:Y:S01]  /*1be0*/  LEA.HI.X.SX32 R22, R22, UR5, 0x1, P3 ;  /* 0x0000000516167c11 */ /* 0x000fe200098f0eff */
[----:B------:R-:W-:Y:S02]  /*1bf0*/  UMOV UR5, URZ ;  /* 0x0000003f00057c82 */ /* 0x000fe40008000000 */
[----:B------:R-:W-:-:S12]  /*1c00*/  UIADD3.64 UR8, UR4, UR8, URZ ;  /* 0x0000000804087297 */ /* 0x000fd8000fffe03f */
.L_x_1:
[C---:B------:R-:W-:Y:S02]  /*1c10*/  IADD3 R62, P1, R58.reuse, R101, RZ ;  /* 0x000000653a3e7210 */ /* 0x040fe40007f3e0ff */
[----:B------:R-:W-:Y:S02]  /*1c20*/  ISETP.GE.AND P0, PT, R7, UR16, PT ;  /* 0x0000001007007c0c */ /* 0x000fe4000bf06270 */
[----:B------:R-:W-:Y:S01]  /*1c30*/  PRMT R103, RZ, 0x7610, R103 ;  /* 0x00007610ff677816 */ /* 0x000fe20000000067 */
[----:B------:R-:W-:Y:S01]  /*1c40*/  IMAD.X R63, R59, 0x1, R22, P1 ;  /* 0x000000013b3f7824 */ /* 0x000fe200008e0616 */
[----:B------:R-:W-:Y:S02]  /*1c50*/  IADD3 R60, P1, R58, R56, RZ ;  /* 0x000000383a3c7210 */ /* 0x000fe40007f3e0ff */
[----:B------:R-:W-:Y:S02]  /*1c60*/  ISETP.GE.AND P3, PT, R12, UR16, PT ;  /* 0x000000100c007c0c */ /* 0x000fe4000bf66270 */
[----:B------:R-:W-:Y:S01]  /*1c70*/  ISETP.GE.AND P4, PT, R11, UR16, PT ;  /* 0x000000100b007c0c */ /* 0x000fe2000bf86270 */
[----:B------:R-:W-:Y:S01]  /*1c80*/  IMAD.X R61, R59, 0x1, R19, P1 ;  /* 0x000000013b3d7824 */ /* 0x000fe200008e0613 */
[----:B------:R-:W-:-:S02]  /*1c90*/  ISETP.GE.AND P1, PT, R10, UR16, PT ;  /* 0x000000100a007c0c */ /* 0x000fc4000bf26270 */
[C---:B------:R-:W-:Y:S01]  /*1ca0*/  IADD3 R2, P2, R58.reuse, R23, RZ ;  /* 0x000000173a027210 */ /* 0x040fe20007f5e0ff */
[----:B------:R0:W2:Y:S01]  /*1cb0*/  @!P0 LDG.E.U16 R103, desc[UR14][R62.64] ;  /* 0x0000000e3e678981 */ /* 0x0000a2000c1e1500 */
[----:B------:R-:W-:Y:S02]  /*1cc0*/  IADD3 R64, P0, R58, R57, RZ ;  /* 0x000000393a407210 */ /* 0x000fe40007f1e0ff */
[----:B------:R-:W-:Y:S01]  /*1cd0*/  PRMT R105, RZ, 0x7610, R105 ;  /* 0x00007610ff697816 */ /* 0x000fe20000000069 */
[----:B------:R-:W-:Y:S01]  /*1ce0*/  IMAD.X R3, R59, 0x1, R18, P2 ;  /* 0x000000013b037824 */ /* 0x000fe200010e0612 */
[----:B------:R-:W-:Y:S02]  /*1cf0*/  PRMT R107, RZ, 0x7610, R107 ;  /* 0x00007610ff6b7816 */ /* 0x000fe4000000006b */
[----:B------:R-:W-:Y:S02]  /*1d00*/  PRMT R109, RZ, 0x7610, R109 ;  /* 0x00007610ff6d7816 */ /* 0x000fe4000000006d */
[----:B------:R-:W3:Y:S01]  /*1d10*/  @!P3 LDG.E.U16 R105, desc[UR14][R2.64] ;  /* 0x0000000e0269b981 */ /* 0x000ee2000c1e1500 */
[----:B0-----:R-:W-:-:S02]  /*1d20*/  IMAD.MOV.U32 R63, RZ, RZ, R65 ;  /* 0x000000ffff3f7224 */ /* 0x001fc400078e0041 */
[----:B------:R-:W-:Y:S01]  /*1d30*/  IMAD.X R65, R59, 0x1, R21, P0 ;  /* 0x000000013b417824 */ /* 0x000fe200000e0615 */
[----:B------:R0:W4:Y:S04]  /*1d40*/  @!P4 LDG.E.U16 R107, desc[UR14][R60.64] ;  /* 0x0000000e3c6bc981 */ /* 0x000128000c1e1500 */
[----:B------:R1:W5:Y:S01]  /*1d50*/  @!P1 LDG.E.U16 R109, desc[UR14][R64.64] ;  /* 0x0000000e406d9981 */ /* 0x000362000c1e1500 */
[----:B------:R-:W-:Y:S01]  /*1d60*/  BAR.SYNC.DEFER_BLOCKING 0x0 ;  /* 0x0000000000007b1d */ /* 0x000fe20000010000 */
[----:B------:R-:W-:Y:S01]  /*1d70*/  ISETP.GE.AND P2, PT, R16, UR16, PT ;  /* 0x0000001010007c0c */ /* 0x000fe2000bf46270 */
[----:B0-----:R-:W-:Y:S02]  /*1d80*/  IMAD.MOV.U32 R60, RZ, RZ, R66 ;  /* 0x000000ffff3c7224 */ /* 0x001fe400078e0042 */
[----:B------:R-:W-:-:S02]  /*1d90*/  IMAD.MOV.U32 R61, RZ, RZ, R67 ;  /* 0x000000ffff3d7224 */ /* 0x000fc400078e0043 */
[----:B------:R-:W-:Y:S01]  /*1da0*/  IMAD.MOV.U32 R62, RZ, RZ, R20 ;  /* 0x000000ffff3e7224 */ /* 0x000fe200078e0014 */
[----:B------:R-:W-:Y:S01]  /*1db0*/  PRMT R14, RZ, 0x7610, R14 ;  /* 0x00007610ff0e7816 */ /* 0x000fe2000000000e */
[----:B------:R-:W-:Y:S01]  /*1dc0*/  IMAD.WIDE R66, R17, 0x2, R60 ;  /* 0x0000000211427825 */ /* 0x000fe200078e023c */
[----:B------:R-:W-:-:S03]  /*1dd0*/  PRMT R20, RZ, 0x7610, R20 ;  /* 0x00007610ff147816 */ /* 0x000fc60000000014 */
[----:B------:R-:W-:Y:S01]  /*1de0*/  IMAD.WIDE R68, R17, 0x2, R62 ;  /* 0x0000000211447825 */ /* 0x000fe200078e023e */
[----:B------:R-:W-:-:S03]  /*1df0*/  PRMT R3, RZ, 0x7610, R3 ;  /* 0x00007610ff037816 */ /* 0x000fc60000000003 */
[----:B-1----:R-:W-:Y:S02]  /*1e00*/  IMAD.MOV.U32 R64, RZ, RZ, R0 ;  /* 0x000000ffff407224 */ /* 0x002fe400078e0000 */
[----:B------:R-:W-:Y:S01]  /*1e10*/  IMAD.MOV.U32 R65, RZ, RZ, R75 ;  /* 0x000000ffff417224 */ /* 0x000fe200078e004b */
[----:B------:R-:W-:Y:S01]  /*1e20*/  PRMT R2, RZ, 0x7610, R2 ;  /* 0x00007610ff027816 */ /* 0x000fe20000000002 */
[----:B------:R0:W5:Y:S04]  /*1e30*/  @!P2 LDG.E.U16 R14, desc[UR14][R68.64] ;  /* 0x0000000e440ea981 */ /* 0x000168000c1e1500 */
[----:B------:R1:W5:Y:S01]  /*1e40*/  @!P2 LDG.E.U16 R20, desc[UR14][R66.64] ;  /* 0x0000000e4214a981 */ /* 0x000362000c1e1500 */
[----:B------:R-:W-:Y:S01]  /*1e50*/  PRMT R0, RZ, 0x7610, R0 ;  /* 0x00007610ff007816 */ /* 0x000fe20000000000 */
[----:B------:R-:W-:Y:S01]  /*1e60*/  IMAD.WIDE R82, R17, 0x2, R64 ;  /* 0x0000000211527825 */ /* 0x000fe200078e0240 */
[----:B------:R-:W-:-:S03]  /*1e70*/  PRMT R102, RZ, 0x7610, R102 ;  /* 0x00007610ff667816 */ /* 0x000fc60000000066 */
[----:B0-----:R-:W-:Y:S02]  /*1e80*/  IMAD.MOV.U32 R68, RZ, RZ, R4 ;  /* 0x000000ffff447224 */ /* 0x001fe400078e0004 */
[----:B------:R-:W-:Y:S02]  /*1e90*/  IMAD.MOV.U32 R69, RZ, RZ, R79 ;  /* 0x000000ffff457224 */ /* 0x000fe400078e004f */
[----:B-1----:R-:W-:Y:S01]  /*1ea0*/  IMAD.MOV.U32 R66, RZ, RZ, R74 ;  /* 0x000000ffff427224 */ /* 0x002fe200078e004a */
[----:B------:R-:W5:Y:S01]  /*1eb0*/  @!P2 LDG.E.U16 R102, desc[UR14][R82.64] ;  /* 0x0000000e5266a981 */ /* 0x000f62000c1e1500 */
[----:B------:R-:W-:Y:S02]  /*1ec0*/  IMAD.MOV.U32 R67, RZ, RZ, R77 ;  /* 0x000000ffff437224 */ /* 0x000fe400078e004d */
[----:B------:R-:W-:Y:S01]  /*1ed0*/  IMAD.WIDE R76, R17, 0x2, R70 ;  /* 0x00000002114c7825 */ /* 0x000fe200078e0246 */
[----:B------:R-:W-:-:S03]  /*1ee0*/  PRMT R4, RZ, 0x7610, R4 ;  /* 0x00007610ff047816 */ /* 0x000fc60000000004 */
[C---:B------:R-:W-:Y:S01]  /*1ef0*/  IMAD.WIDE R78, R17.reuse, 0x2, R68 ;  /* 0x00000002114e7825 */ /* 0x040fe200078e0244 */
[----:B------:R0:W5:Y:S03]  /*1f00*/  @!P2 LDG.E.U16 R3, desc[UR14][R76.64] ;  /* 0x0000000e4c03a981 */ /* 0x000166000c1e1500 */
[C---:B------:R-:W-:Y:S01]  /*1f10*/  IMAD.WIDE R80, R17.reuse, 0x2, R66 ;  /* 0x0000000211507825 */ /* 0x040fe200078e0242 */
[----:B------:R1:W5:Y:S03]  /*1f20*/  @!P2 LDG.E.U16 R2, desc[UR14][R78.64] ;  /* 0x0000000e4e02a981 */ /* 0x000366000c1e1500 */
[----:B------:R-:W-:Y:S01]  /*1f30*/  IMAD.WIDE R74, R17, 0x2, R72 ;  /* 0x00000002114a7825 */ /* 0x000fe200078e0248 */
[----:B------:R1:W5:Y:S03]  /*1f40*/  @!P2 LDG.E.U16 R0, desc[UR14][R80.64] ;  /* 0x0000000e5000a981 */ /* 0x000366000c1e1500 */
[----:B0-----:R-:W-:Y:S01]  /*1f50*/  IMAD.MOV.U32 R76, RZ, RZ, R90 ;  /* 0x000000ffff4c7224 */ /* 0x001fe200078e005a */
[----:B------:R0:W5:Y:S01]  /*1f60*/  @!P2 LDG.E.U16 R4, desc[UR14][R74.64] ;  /* 0x0000000e4a04a981 */ /* 0x000162000c1e1500 */
[----:B------:R-:W-:-:S02]  /*1f70*/  IMAD.MOV.U32 R77, RZ, RZ, R91 ;  /* 0x000000ffff4d7224 */ /* 0x000fc400078e005b */
[----:B-1----:R-:W-:Y:S02]  /*1f80*/  IMAD.MOV.U32 R78, RZ, RZ, R96 ;  /* 0x000000ffff4e7224 */ /* 0x002fe400078e0060 */
[----:B------:R-:W-:Y:S02]  /*1f90*/  IMAD.MOV.U32 R79, RZ, RZ, R97 ;  /* 0x000000ffff4f7224 */ /* 0x000fe400078e0061 */
[----:B------:R-:W-:Y:S02]  /*1fa0*/  IMAD.MOV.U32 R80, RZ, RZ, R86 ;  /* 0x000000ffff507224 */ /* 0x000fe400078e0056 */
[----:B------:R-:W-:Y:S02]  /*1fb0*/  IMAD.MOV.U32 R81, RZ, RZ, R89 ;  /* 0x000000ffff517224 */ /* 0x000fe400078e0059 */
[----:B------:R-:W-:Y:S02]  /*1fc0*/  IMAD.MOV.U32 R82, RZ, RZ, R84 ;  /* 0x000000ffff527224 */ /* 0x000fe400078e0054 */
[----:B------:R-:W-:Y:S01]  /*1fd0*/  IMAD.MOV.U32 R83, RZ, RZ, R85 ;  /* 0x000000ffff537224 */ /* 0x000fe200078e0055 */
[----:B------:R-:W-:Y:S01]  /*1fe0*/  PRMT R104, RZ, 0x7610, R104 ;  /* 0x00007610ff687816 */ /* 0x000fe20000000068 */
[----:B0-----:R-:W-:Y:S01]  /*1ff0*/  IMAD.MOV.U32 R74, RZ, RZ, R88 ;  /* 0x000000ffff4a7224 */ /* 0x001fe200078e0058 */
[----:B------:R-:W-:Y:S01]  /*2000*/  PRMT R106, RZ, 0x7610, R106 ;  /* 0x00007610ff6a7816 */ /* 0x000fe2000000006a */
[----:B------:R-:W-:Y:S01]  /*2010*/  IMAD.MOV.U32 R75, RZ, RZ, R87 ;  /* 0x000000ffff4b7224 */ /* 0x000fe200078e0057 */
[----:B------:R-:W-:Y:S01]  /*2020*/  PRMT R108, RZ, 0x7610, R108 ;  /* 0x00007610ff6c7816 */ /* 0x000fe2000000006c */
[----:B------:R-:W-:Y:S01]  /*2030*/  IMAD.WIDE R84, R17, 0x2, R82 ;  /* 0x0000000211547825 */ /* 0x000fe200078e0252 */
[----:B------:R-:W-:-:S03]  /*2040*/  PRMT R110, RZ, 0x7610, R110 ;  /* 0x00007610ff6e7816 */ /* 0x000fc6000000006e */
[C---:B------:R-:W-:Y:S01]  /*2050*/  IMAD.WIDE R86, R17.reuse, 0x2, R80 ;  /* 0x0000000211567825 */ /* 0x040fe200078e0250 */
[----:B------:R-:W-:Y:S01]  /*2060*/  PRMT R112, RZ, 0x7610, R112 ;  /* 0x00007610ff707816 */ /* 0x000fe20000000070 */
[----:B------:R0:W5:Y:S02]  /*2070*/  @!P2 LDG.E.U16 R104, desc[UR14][R84.64] ;  /* 0x0000000e5468a981 */ /* 0x000164000c1e1500 */
[C---:B------:R-:W-:Y:S02]  /*2080*/  IMAD.WIDE R88, R17.reuse, 0x2, R78 ;  /* 0x0000000211587825 */ /* 0x040fe400078e024e */
[----:B------:R1:W5:Y:S02]  /*2090*/  @!P2 LDG.E.U16 R106, desc[UR14][R86.64] ;  /* 0x0000000e566aa981 */ /* 0x000364000c1e1500 */
[C---:B------:R-:W-:Y:S02]  /*20a0*/  IMAD.WIDE R90, R17.reuse, 0x2, R76 ;  /* 0x00000002115a7825 */ /* 0x040fe400078e024c */
[----:B------:R1:W5:Y:S02]  /*20b0*/  @!P2 LDG.E.U16 R108, desc[UR14][R88.64] ;  /* 0x0000000e586ca981 */ /* 0x000364000c1e1500 */
[----:B------:R-:W-:-:S02]  /*20c0*/  IMAD.WIDE R96, R17, 0x2, R74 ;  /* 0x0000000211607825 */ /* 0x000fc400078e024a */
[----:B------:R1:W5:Y:S02]  /*20d0*/  @!P2 LDG.E.U16 R110, desc[UR14][R90.64] ;  /* 0x0000000e5a6ea981 */ /* 0x000364000c1e1500 */
[----:B0-----:R-:W-:Y:S02]  /*20e0*/  IMAD.MOV.U32 R84, RZ, RZ, R98 ;  /* 0x000000ffff547224 */ /* 0x001fe400078e0062 */
[----:B------:R-:W-:Y:S01]  /*20f0*/  IMAD.MOV.U32 R85, RZ, RZ, R95 ;  /* 0x000000ffff557224 */ /* 0x000fe200078e005f */
[----:B------:R0:W5:Y:S01]  /*2100*/  @!P2 LDG.E.U16 R112, desc[UR14][R96.64] ;  /* 0x0000000e6070a981 */ /* 0x000162000c1e1500 */
[----:B-1----:R-:W-:Y:S02]  /*2110*/  IMAD.MOV.U32 R86, RZ, RZ, R114 ;  /* 0x000000ffff567224 */ /* 0x002fe400078e0072 */
[----:B------:R-:W-:Y:S02]  /*2120*/  IMAD.MOV.U32 R87, RZ, RZ, R111 ;  /* 0x000000ffff577224 */ /* 0x000fe400078e006f */
[----:B------:R-:W-:-:S02]  /*2130*/  IMAD.MOV.U32 R88, RZ, RZ, R94 ;  /* 0x000000ffff587224 */ /* 0x000fc400078e005e */
[----:B------:R-:W-:Y:S02]  /*2140*/  IMAD.MOV.U32 R89, RZ, RZ, R99 ;  /* 0x000000ffff597224 */ /* 0x000fe400078e0063 */
[----:B------:R-:W-:Y:S02]  /*2150*/  IMAD.MOV.U32 R90, RZ, RZ, R92 ;  /* 0x000000ffff5a7224 */ /* 0x000fe400078e005c */
[----:B------:R-:W-:Y:S01]  /*2160*/  IMAD.MOV.U32 R91, RZ, RZ, R93 ;  /* 0x000000ffff5b7224 */ /* 0x000fe200078e005d */
[----:B------:R-:W-:Y:S01]  /*2170*/  PRMT R114, RZ, 0x7610, R114 ;  /* 0x00007610ff727816 */ /* 0x000fe20000000072 */
[C---:B------:R-:W-:Y:S01]  /*2180*/  IMAD.WIDE R94, R17.reuse, 0x2, R88 ;  /* 0x00000002115e7825 */ /* 0x040fe200078e0258 */
[----:B------:R-:W-:Y:S02]  /*2190*/  PRMT R116, RZ, 0x7610, R116 ;  /* 0x00007610ff747816 */ /* 0x000fe40000000074 */
[----:B------:R-:W-:Y:S01]  /*21a0*/  PRMT R118, RZ, 0x7610, R118 ;  /* 0x00007610ff767816 */ /* 0x000fe20000000076 */
[----:B------:R-:W-:Y:S01]  /*21b0*/  IMAD.WIDE R92, R17, 0x2, R90 ;  /* 0x00000002115c7825 */ /* 0x000fe200078e025a */
[----:B------:R-:W-:-:S02]  /*21c0*/  PRMT R120, RZ, 0x7610, R120 ;  /* 0x00007610ff787816 */ /* 0x000fc40000000078 */
[----:B------:R-:W5:Y:S01]  /*21d0*/  @!P2 LDG.E.U16 R116, desc[UR14][R94.64] ;  /* 0x0000000e5e74a981 */ /* 0x000f62000c1e1500 */
[----:B0-----:R-:W-:-:S03]  /*21e0*/  IMAD.WIDE R96, R17, 0x2, R86 ;  /* 0x0000000211607825 */ /* 0x001fc600078e0256 */
[----:B------:R-:W5:Y:S01]  /*21f0*/  @!P2 LDG.E.U16 R114, desc[UR14][R92.64] ;  /* 0x0000000e5c72a981 */ /* 0x000f62000c1e1500 */
[----:B------:R-:W-:-:S03]  /*2200*/  IMAD.WIDE R98, R17, 0x2, R84 ;  /* 0x0000000211627825 */ /* 0x000fc600078e0254 */
[----:B------:R-:W5:Y:S04]  /*2210*/  @!P2 LDG.E.U16 R118, desc[UR14][R96.64] ;  /* 0x0000000e6076a981 */ /* 0x000f68000c1e1500 */
[----:B------:R-:W5:Y:S01]  /*2220*/  @!P2 LDG.E.U16 R120, desc[UR14][R98.64] ;  /* 0x0000000e6278a981 */ /* 0x000f62000c1e1500 */
[----:B------:R-:W-:-:S04]  /*2230*/  USHF.L.U32 UR6, UR17, 0x6, URZ ;  /* 0x0000000611067899 */ /* 0x000fc8000800063f */
[----:B------:R-:W-:-:S04]  /*2240*/  ULOP3.LUT UR6, UR6, 0x300, URZ, 0xc0, !UPT ;  /* 0x0000030006067892 */ /* 0x000fc8000f8ec03f */
[----:B------:R-:W-:-:S04]  /*2250*/  ULEA.HI UR6, UR12, UR6, URZ, 0x1c ;  /* 0x000000060c067291 */ /* 0x000fc8000f8fe03f */
[----:B------:R-:W-:Y:S01]  /*2260*/  ULOP3.LUT UR6, UR6, 0x3fff, URZ, 0xc0, !UPT ;  /* 0x00003fff06067892 */ /* 0x000fe2000f8ec03f */
[----:B------:R-:W-:Y:S01]  /*2270*/  UMOV UR20, UR4 ;  /* 0x0000000400147c82 */ /* 0x000fe20008000000 */
[----:B------:R-:W-:Y:S01]  /*2280*/  UMOV UR21, 0x40000040 ;  /* 0x4000004000157882 */ /* 0x000fe20000000000 */
[----:B------:R-:W-:-:S04]  /*2290*/  UMOV UR23, 0x80000020 ;  /* 0x8000002000177882 */ /* 0x000fc80000000000 */
[----:B------:R-:W-:Y:S01]  /*22a0*/  UMOV UR22, UR6 ;  /* 0x0000000600167c82 */ /* 0x000fe20008000000 */
[----:B------:R-:W-:Y:S01]  /*22b0*/  UMOV UR10, 0xfffffffe ;  /* 0xfffffffe000a7882 */ /* 0x000fe20000000000 */
[----:B------:R-:W-:Y:S01]  /*22c0*/  UMOV UR11, 0x7fffffdf ;  /* 0x7fffffdf000b7882 */ /* 0x000fe20000000000 */
[----:B------:R-:W-:Y:S01]  /*22d0*/  UMOV UR7, URZ ;  /* 0x0000003f00077c82 */ /* 0x000fe20008000000 */
[----:B--2---:R-:W-:Y:S04]  /*22e0*/  STS.U16 [R8+UR12+0x4000], R103 ;  /* 0x0040006708007988 */ /* 0x004fe8000800040c */
[----:B---3--:R-:W-:Y:S04]  /*22f0*/  STS.U16 [R8+UR12+0x4400], R105 ;  /* 0x0044006908007988 */ /* 0x008fe8000800040c */
[----:B----4-:R-:W-:Y:S04]  /*2300*/  STS.U16 [R8+UR12+0x4800], R107 ;  /* 0x0048006b08007988 */ /* 0x010fe8000800040c */
[----:B-----5:R-:W-:Y:S04]  /*2310*/  STS.U16 [R8+UR12+0x4c00], R109 ;  /* 0x004c006d08007988 */ /* 0x020fe8000800040c */
[----:B------:R-:W-:Y:S04]  /*2320*/  STS.U16 [R9+UR12], R14 ;  /* 0x0000000e09007988 */ /* 0x000fe8000800040c */
[----:B------:R-:W-:Y:S04]  /*2330*/  STS.U16 [R9+UR12+0x400], R20 ;  /* 0x0004001409007988 */ /* 0x000fe8000800040c */
        /* <DEDUP_REMOVED lines=8> */
[----:B------:R0:W-:Y:S04]  /*23c0*/  STS.U16 [R9+UR12+0x2800], R110 ;  /* 0x0028006e09007988 */ /* 0x0001e8000800040c */
[----:B------:R-:W-:Y:S04]  /*23d0*/  STS.U16 [R9+UR12+0x2c00], R112 ;  /* 0x002c007009007988 */ /* 0x000fe8000800040c */
[----:B------:R-:W-:Y:S04]  /*23e0*/  STS.U16 [R9+UR12+0x3400], R116 ;  /* 0x0034007409007988 */ /* 0x000fe8000800040c */
[----:B------:R1:W-:Y:S04]  /*23f0*/  STS.U16 [R9+UR12+0x3000], R114 ;  /* 0x0030007209007988 */ /* 0x0003e8000800040c */
[----:B------:R2:W-:Y:S04]  /*2400*/  STS.U16 [R9+UR12+0x3800], R118 ;  /* 0x0038007609007988 */ /* 0x0005e8000800040c */
[----:B------:R2:W-:Y:S01]  /*2410*/  STS.U16 [R9+UR12+0x3c00], R120 ;  /* 0x003c007809007988 */ /* 0x0005e2000800040c */
[----:B------:R3:W-:Y:S06]  /*2420*/  MEMBAR.ALL.CTA ;  /* 0x0000000000007992 */ /* 0x0007ec0000008000 */
[----:B---3--:R-:W3:Y:S02]  /*2430*/  FENCE.VIEW.ASYNC.S ;  /* 0x00000000000073c6 */ /* 0x008ee40000000000 */
[----:B---3--:R-:W-:Y:S06]  /*2440*/  BAR.SYNC.DEFER_BLOCKING 0x0 ;  /* 0x0000000000007b1d */ /* 0x008fec0000010000 */
[----:B------:R-:W-:-:S06]  /*2450*/  WARPGROUP.ARRIVE ;  /* 0x00000000000079c5 */ /* 0x000fcc0000000000 */
[----:B------:R-:W-:Y:S01]  /*2460*/  HGMMA.64x64x16.F32 R24, gdesc[UR20].tnspA, R24 ;  /* 0x20e00000141879f0 */ /* 0x000fe20008700818 */
[----:B------:R-:W-:Y:S01]  /*2470*/  UIADD3.64 UR10, UR6, -UR10, URZ ;  /* 0x8000000a060a7297 */ /* 0x000fe2000fffe03f */
[----:B------:R-:W-:-:S05]  /*2480*/  VIADD R100, R100, 0xffffffff ;  /* 0xffffffff64647836 */ /* 0x000fca0000000000 */
[----:B------:R-:W-:-:S03]  /*2490*/  ISETP.NE.U32.AND P0, PT, R100, RZ, PT ;  /* 0x000000ff6400720c */ /* 0x000fc60003f05070 */
[----:B------:R-:W-:Y:S01]  /*24a0*/  HGMMA.64x64x16.F32 R24, gdesc[UR8].tnspA, R24, gsb0 ;  /* 0x20e00000081879f0 */ /* 0x000fe20008000818 */
[----:B------:R-:W-:Y:S01]  /*24b0*/  IMAD.WIDE R94, R15, 0x2, R84 ;  /* 0x000000020f5e7825 */ /* 0x000fe200078e0254 */
[----:B------:R-:W-:-:S03]  /*24c0*/  UIADD3 UR16, UR16, -0x20, URZ ;  /* 0xffffffe010107890 */ /* 0x000fc6000fffe03f */
[----:B0-----:R-:W-:-:S04]  /*24d0*/  IMAD.WIDE R110, R15, 0x2, R86 ;  /* 0x000000020f6e7825 */ /* 0x001fc800078e0256 */
[----:B------:R-:W-:-:S04]  /*24e0*/  IMAD.WIDE R88, R15, 0x2, R88 ;  /* 0x000000020f587825 */ /* 0x000fc800078e0258 */
[----:B------:R-:W-:-:S04]  /*24f0*/  IMAD.WIDE R86, R15, 0x2, R74 ;  /* 0x000000020f567825 */ /* 0x000fc800078e024a */
[----:B------:R-:W-:-:S04]  /*2500*/  IMAD.WIDE R64, R15, 0x2, R64 ;  /* 0x000000020f407825 */ /* 0x000fc800078e0240 */
[----:B------:R-:W-:-:S04]  /*2510*/  IMAD.WIDE R66, R15, 0x2, R66 ;  /* 0x000000020f427825 */ /* 0x000fc800078e0242 */
[----:B------:R-:W-:-:S04]  /*2520*/  IMAD.WIDE R80, R15, 0x2, R80 ;  /* 0x000000020f507825 */ /* 0x000fc800078e0250 */
[----:B------:R-:W-:-:S04]  /*2530*/  IMAD.WIDE R68, R15, 0x2, R68 ;  /* 0x000000020f447825 */ /* 0x000fc800078e0244 */
[----:B------:R-:W-:-:S04]  /*2540*/  IMAD.WIDE R60, R15, 0x2, R60 ;  /* 0x000000020f3c7825 */ /* 0x000fc800078e023c */
[----:B------:R-:W-:-:S04]  /*2550*/  IMAD.WIDE R62, R15, 0x2, R62 ;  /* 0x000000020f3e7825 */ /* 0x000fc800078e023e */
[----:B------:R-:W-:Y:S02]  /*2560*/  IMAD.MOV.U32 R98, RZ, RZ, R94 ;  /* 0x000000ffff627224 */ /* 0x000fe400078e005e */
[----:B------:R-:W-:-:S04]  /*2570*/  IMAD.WIDE R92, R15, 0x2, R90 ;  /* 0x000000020f5c7825 */ /* 0x000fc800078e025a */
[----:B------:R-:W-:Y:S02]  /*2580*/  IMAD.MOV.U32 R94, RZ, RZ, R88 ;  /* 0x000000ffff5e7224 */ /* 0x000fe400078e0058 */
[----:B------:R-:W-:-:S04]  /*2590*/  IMAD.WIDE R90, R15, 0x2, R76 ;  /* 0x000000020f5a7825 */ /* 0x000fc800078e024c */
[----:B------:R-:W-:Y:S02]  /*25a0*/  IMAD.MOV.U32 R99, RZ, RZ, R89 ;  /* 0x000000ffff637224 */ /* 0x000fe400078e0059 */
[----:B------:R-:W-:Y:S02]  /*25b0*/  IMAD.MOV.U32 R88, RZ, RZ, R86 ;  /* 0x000000ffff587224 */ /* 0x000fe400078e0056 */
[----:B------:R-:W-:-:S04]  /*25c0*/  IMAD.WIDE R96, R15, 0x2, R78 ;  /* 0x000000020f607825 */ /* 0x000fc800078e024e */
[----:B------:R-:W-:Y:S02]  /*25d0*/  IMAD.MOV.U32 R75, RZ, RZ, R65 ;  /* 0x000000ffff4b7224 */ /* 0x000fe400078e0041 */
[----:B------:R-:W-:Y:S02]  /*25e0*/  IMAD.MOV.U32 R74, RZ, RZ, R66 ;  /* 0x000000ffff4a7224 */ /* 0x000fe400078e0042 */
[----:B------:R-:W-:Y:S02]  /*25f0*/  IMAD.MOV.U32 R77, RZ, RZ, R67 ;  /* 0x000000ffff4d7224 */ /* 0x000fe400078e0043 */
[----:B-1----:R-:W-:Y:S02]  /*2600*/  IMAD.MOV.U32 R114, RZ, RZ, R110 ;  /* 0x000000ffff727224 */ /* 0x002fe400078e006e */
[----:B------:R-:W-:-:S04]  /*2610*/  IMAD.WIDE R84, R15, 0x2, R82 ;  /* 0x000000020f547825 */ /* 0x000fc800078e0252 */
[----:B------:R-:W-:Y:S01]  /*2620*/  IMAD.MOV.U32 R86, RZ, RZ, R80 ;  /* 0x000000ffff567224 */ /* 0x000fe200078e0050 */
[----:B------:R-:W-:Y:S02]  /*2630*/  WARPGROUP.DEPBAR.LE gsb0, 0x0 ;  /* 0x00008000000079c5 */ /* 0x000fe40000010000 */
[----:B------:R-:W-:Y:S02]  /*2640*/  IMAD.MOV.U32 R89, RZ, RZ, R81 ;  /* 0x000000ffff597224 */ /* 0x000fe400078e0051 */
        /* <DEDUP_REMOVED lines=8> */
[----:B------:R-:W-:Y:S02]  /*26d0*/  IMAD.MOV.U32 R65, RZ, RZ, R63 ;  /* 0x000000ffff417224 */ /* 0x000fe400078e003f */
[----:B------:R-:W-:Y:S01]  /*26e0*/  IMAD.WIDE R58, R13, 0x2, R58 ;  /* 0x000000020d3a7825 */ /* 0x000fe200078e023a */
[----:B--2---:R-:W-:Y:S06]  /*26f0*/  @P0 BRA `(.L_x_1) ;  /* 0xfffffff400440947 */ /* 0x004fec000383ffff */
[----:B------:R-:W-:Y:S02]  /*2700*/  F2FP.F16.F32.PACK_AB R8, R31, R27 ;  /* 0x0000001b1f08723e */ /* 0x000fe400000000ff */
[----:B------:R-:W-:Y:S02]  /*2710*/  F2FP.F16.F32.PACK_AB R12, R30, R26 ;  /* 0x0000001a1e0c723e */ /* 0x000fe400000000ff */
[----:B------:R-:W-:Y:S02]  /*2720*/  F2FP.F16.F32.PACK_AB R16, R29, R25 ;  /* 0x000000191d10723e */ /* 0x000fe400000000ff */
[----:B------:R-:W-:Y:S02]  /*2730*/  F2FP.F16.F32.PACK_AB R11, R55, R51 ;  /* 0x00000033370b723e */ /* 0x000fe400000000ff */
[----:B------:R-:W-:Y:S02]  /*2740*/  F2FP.F16.F32.PACK_AB R10, R47, R43 ;  /* 0x0000002b2f0a723e */ /* 0x000fe400000000ff */
[----:B------:R-:W-:-:S02]  /*2750*/  F2FP.F16.F32.PACK_AB R9, R39, R35 ;  /* 0x000000232709723e */ /* 0x000fc400000000ff */
        /* <DEDUP_REMOVED lines=9> */
[----:B------:R-:W-:-:S07]  /*27f0*/  F2FP.F16.F32.PACK_AB R24, R28, R24 ;  /* 0x000000181c18723e */ /* 0x000fce00000000ff */
.L_x_0:
[C---:B------:R-:W-:Y:S01]  /*2800*/  IMAD.SHL.U32 R0, R5.reuse, 0x400, RZ ;  /* 0x0000040005007824 */ /* 0x040fe200078e00ff */
[----:B------:R-:W-:Y:S01]  /*2810*/  BAR.SYNC.DEFER_BLOCKING 0x0 ;  /* 0x0000000000007b1d */ /* 0x000fe20000010000 */
[C---:B------:R-:W-:Y:S01]  /*2820*/  IMAD.SHL.U32 R4, R5.reuse, 0x8, RZ ;  /* 0x0000000805047824 */ /* 0x040fe200078e00ff */
[C---:B------:R-:W-:Y:S01]  /*2830*/  LOP3.LUT R2, R5.reuse, 0x180, RZ, 0xc0, !PT ;  /* 0x0000018005027812 */ /* 0x040fe200078ec0ff */
[C---:B------:R-:W-:Y:S01]  /*2840*/  IMAD.SHL.U32 R3, R5.reuse, 0x20, RZ ;  /* 0x0000002005037824 */ /* 0x040fe200078e00ff */
[----:B------:R-:W-:Y:S01]  /*2850*/  LOP3.LUT R0, R0, 0x6000, RZ, 0xc0, !PT ;  /* 0x0000600000007812 */ /* 0x000fe200078ec0ff */
[----:B------:R-:W-:Y:S01]  /*2860*/  IMAD.U32 R28, RZ, RZ, UR13 ;  /* 0x0000000dff1c7e24 */ /* 0x000fe2000f8e00ff */
[----:B------:R-:W-:Y:S01]  /*2870*/  LOP3.LUT R21, R4, 0x300, RZ, 0xc0, !PT ;  /* 0x0000030004157812 */ /* 0x000fe200078ec0ff */
[C---:B------:R-:W-:Y:S01]  /*2880*/  IMAD.SHL.U32 R4, R5.reuse, 0x10, RZ ;  /* 0x0000001005047824 */ /* 0x040fe200078e00ff */
[----:B------:R-:W-:Y:S01]  /*2890*/  LOP3.LUT R0, R0, 0x60, R3, 0xf8, !PT ;  /* 0x0000006000007812 */ /* 0x000fe200078ef803 */
[C---:B------:R-:W-:Y:S01]  /*28a0*/  IMAD.SHL.U32 R3, R5.reuse, 0x1000, RZ ;  /* 0x0000100005037824 */ /* 0x040fe200078e00ff */
[----:B------:R-:W-:Y:S01]  /*28b0*/  SHF.R.U32.HI R20, RZ, 0x2, R2 ;  /* 0x00000002ff147819 */ /* 0x000fe20000011602 */
[----:B------:R-:W-:Y:S01]  /*28c0*/  IMAD R21, R2, 0x10, R21 ;  /* 0x0000001002157824 */ /* 0x000fe200078e0215 */
[----:B------:R-:W-:Y:S01]  /*28d0*/  ULDC UR4, c[0x0][0x244] ;  /* 0x0000910000047ab9 */ /* 0x000fe20000000800 */
[----:B------:R-:W-:Y:S01]  /*28e0*/  IMAD.SHL.U32 R5, R5, 0x4, RZ ;  /* 0x0000000405057824 */ /* 0x000fe200078e00ff */
[----:B------:R-:W-:Y:S01]  /*28f0*/  LOP3.LUT R3, R3, 0x6000, RZ, 0xc0, !PT ;  /* 0x0000600003037812 */ /* 0x000fe200078ec0ff */
[----:B------:R-:W-:Y:S01]  /*2900*/  IMAD.IADD R0, R0, 0x1, R21 ;  /* 0x0000000100007824 */ /* 0x000fe200078e0215 */
[----:B------:R-:W-:Y:S01]  /*2910*/  ULDC.64 UR6, c[0x0][0x228] ;  /* 0x00008a0000067ab9 */ /* 0x000fe20000000a00 */
[----:B------:R-:W-:-:S02]  /*2920*/  LOP3.LUT R21, R28, 0xe8, R7, 0xfe, !PT ;  /* 0x000000e81c157812 */ /* 0x000fc400078efe07 */
[----:B------:R-:W-:Y:S02]  /*2930*/  LOP3.LUT R3, R3, 0x7f0, R4, 0xf8, !PT ;  /* 0x000007f003037812 */ /* 0x000fe400078ef804 */
[----:B------:R-:W-:Y:S01]  /*2940*/  LOP3.LUT R22, R0, 0x70, R5, 0x78, !PT ;  /* 0x0000007000167812 */ /* 0x000fe200078e7805 */
[C---:B------:R-:W-:Y:S01]  /*2950*/  IMAD R5, R6.reuse, UR4, RZ ;  /* 0x0000000406057c24 */ /* 0x040fe2000f8e02ff */
[----:B------:R-:W-:Y:S01]  /*2960*/  LOP3.LUT R20, R3, R20, RZ, 0x3c, !PT ;  /* 0x0000001403147212 */ /* 0x000fe200078e3cff */
[----:B------:R-:W-:Y:S01]  /*2970*/  ULDC.64 UR4, c[0x0][0x220] ;  /* 0x0000880000047ab9 */ /* 0x000fe20000000a00 */
[----:B------:R-:W0:Y:S01]  /*2980*/  LDC R3, c[0x0][0x248] ;  /* 0x00009200ff037b82 */ /* 0x000e220000000800 */
[----:B------:R-:W-:Y:S01]  /*2990*/  STS.128 [R22+UR12], R24 ;  /* 0x0000001816007988 */ /* 0x000fe20008000c0c */
[----:B------:R-:W-:Y:S02]  /*29a0*/  LOP3.LUT R4, R7, UR13, RZ, 0xfc, !PT ;  /* 0x0000000d07047c12 */ /* 0x000fe4000f8efcff */
[----:B------:R-:W-:Y:S01]  /*29b0*/  ISETP.GE.AND P0, PT, R6, UR6, PT ;  /* 0x0000000606007c0c */ /* 0x000fe2000bf06270 */
[----:B------:R1:W-:Y:S01]  /*29c0*/  STS.128 [R22+UR12+0x400], R16 ;  /* 0x0004001016007988 */ /* 0x0003e20008000c0c */
[----:B------:R-:W-:-:S02]  /*29d0*/  LOP3.LUT R0, R28, 0xf0, R7, 0xfe, !PT ;  /* 0x000000f01c007812 */ /* 0x000fc400078efe07 */
[----:B------:R-:W-:Y:S01]  /*29e0*/  ISETP.LT.AND P4, PT, R4, UR7, !P0 ;  /* 0x0000000704007c0c */ /* 0x000fe2000c781270 */
[----:B------:R2:W-:Y:S01]  /*29f0*/  STS.128 [R22+UR12+0x80], R12 ;  /* 0x0000800c16007988 */ /* 0x0005e20008000c0c */
[C-C-:B------:R-:W-:Y:S02]  /*2a00*/  LOP3.LUT R2, R28.reuse, 0xe0, R7.reuse, 0xfe, !PT ;  /* 0x000000e01c027812 */ /* 0x140fe400078efe07 */
[C-C-:B------:R-:W-:Y:S01]  /*2a10*/  LOP3.LUT R47, R28.reuse, 0xd8, R7.reuse, 0xfe, !PT ;  /* 0x000000d81c2f7812 */ /* 0x140fe200078efe07 */
[----:B------:R3:W-:Y:S01]  /*2a20*/  STS.128 [R22+UR12+0x480], R8 ;  /* 0x0004800816007988 */ /* 0x0007e20008000c0c */
[C-C-:B------:R-:W-:Y:S02]  /*2a30*/  LOP3.LUT R41, R28.reuse, 0xd0, R7.reuse, 0xfe, !PT ;  /* 0x000000d01c297812 */ /* 0x140fe400078efe07 */
[C-C-:B------:R-:W-:Y:S01]  /*2a40*/  LOP3.LUT R43, R28.reuse, 0xc8, R7.reuse, 0xfe, !PT ;  /* 0x000000c81c2b7812 */ /* 0x140fe200078efe07 */
[----:B------:R-:W-:Y:S01]  /*2a50*/  BAR.SYNC.DEFER_BLOCKING 0x0 ;  /* 0x0000000000007b1d */ /* 0x000fe20000010000 */
[----:B------:R-:W-:-:S02]  /*2a60*/  LOP3.LUT R44, R28, 0xc0, R7, 0xfe, !PT ;  /* 0x000000c01c2c7812 */ /* 0x000fc400078efe07 */
[C-C-:B------:R-:W-:Y:S02]  /*2a70*/  LOP3.LUT R45, R28.reuse, 0xb8, R7.reuse, 0xfe, !PT ;  /* 0x000000b81c2d7812 */ /* 0x140fe400078efe07 */
[C-C-:B-1----:R-:W-:Y:S02]  /*2a80*/  LOP3.LUT R16, R28.reuse, 0x8, R7.reuse, 0xfe, !PT ;  /* 0x000000081c107812 */ /* 0x142fe400078efe07 */
[--C-:B------:R-:W-:Y:S01]  /*2a90*/  LOP3.LUT R18, R28, 0x10, R7.reuse, 0xfe, !PT ;  /* 0x000000101c127812 */ /* 0x100fe200078efe07 */
[-C--:B0-----:R-:W-:Y:S01]  /*2aa0*/  IMAD R4, R4, R3.reuse, RZ ;  /* 0x0000000304047224 */ /* 0x081fe200078e02ff */
[----:B--2---:R-:W-:Y:S02]  /*2ab0*/  LEA R12, P1, R5, UR4, 0x1 ;  /* 0x00000004050c7c11 */ /* 0x004fe4000f8208ff */
[--C-:B------:R-:W-:Y:S01]  /*2ac0*/  LOP3.LUT R46, R28, 0xb0, R7.reuse, 0xfe, !PT ;  /* 0x000000b01c2e7812 */ /* 0x100fe200078efe07 */
[----:B------:R-:W-:Y:S01]  /*2ad0*/  IMAD R23, R18, R3, RZ ;  /* 0x0000000312177224 */ /* 0x000fe200078e02ff */
[----:B------:R-:W-:-:S02]  /*2ae0*/  LOP3.LUT R14, R28, 0xa8, R7, 0xfe, !PT ;  /* 0x000000a81c0e7812 */ /* 0x000fc400078efe07 */
[C-C-:B------:R-:W-:Y:S02]  /*2af0*/  LOP3.LUT R15, R28.reuse, 0xa0, R7.reuse, 0xfe, !PT ;  /* 0x000000a01c0f7812 */ /* 0x140fe400078efe07 */
[C-C-:B------:R-:W-:Y:S02]  /*2b00*/  LOP3.LUT R30, R28.reuse, 0x98, R7.reuse, 0xfe, !PT ;  /* 0x000000981c1e7812 */ /* 0x140fe400078efe07 */
[C-C-:B------:R-:W-:Y:S02]  /*2b10*/  LOP3.LUT R31, R28.reuse, 0x90, R7.reuse, 0xfe, !PT ;  /* 0x000000901c1f7812 */ /* 0x140fe400078efe07 */
[C-C-:B------:R-:W-:Y:S02]  /*2b20*/  LOP3.LUT R32, R28.reuse, 0x88, R7.reuse, 0xfe, !PT ;  /* 0x000000881c207812 */ /* 0x140fe400078efe07 */
[C-C-:B------:R-:W-:Y:S01]  /*2b30*/  LOP3.LUT R33, R28.reuse, 0x80, R7.reuse, 0xfe, !PT ;  /* 0x000000801c217812 */ /* 0x140fe200078efe07 */
[----:B------:R-:W0:Y:S01]  /*2b40*/  LDS.128 R8, [R20+UR12] ;  /* 0x0000000c14087984 */ /* 0x000e220008000c00 */
[----:B------:R-:W-:-:S02]  /*2b50*/  LOP3.LUT R34, R28, 0x78, R7, 0xfe, !PT ;  /* 0x000000781c227812 */ /* 0x000fc400078efe07 */
[C-C-:B------:R-:W-:Y:S02]  /*2b60*/  LOP3.LUT R35, R28.reuse, 0x70, R7.reuse, 0xfe, !PT ;  /* 0x000000701c237812 */ /* 0x140fe400078efe07 */
[C-C-:B------:R-:W-:Y:S02]  /*2b70*/  LOP3.LUT R36, R28.reuse, 0x68, R7.reuse, 0xfe, !PT ;  /* 0x000000681c247812 */ /* 0x140fe400078efe07 */
[C-C-:B------:R-:W-:Y:S02]  /*2b80*/  LOP3.LUT R37, R28.reuse, 0x60, R7.reuse, 0xfe, !PT ;  /* 0x000000601c257812 */ /* 0x140fe400078efe07 */
[C-C-:B------:R-:W-:Y:S02]  /*2b90*/  LOP3.LUT R48, R28.reuse, 0x58, R7.reuse, 0xfe, !PT ;  /* 0x000000581c307812 */ /* 0x140fe400078efe07 */
[C-C-:B------:R-:W-:Y:S02]  /*2ba0*/  LOP3.LUT R49, R28.reuse, 0x50, R7.reuse, 0xfe, !PT ;  /* 0x000000501c317812 */ /* 0x140fe400078efe07 */
[----:B------:R-:W-:-:S02]  /*2bb0*/  LOP3.LUT R50, R28, 0x48, R7, 0xfe, !PT ;  /* 0x000000481c327812 */ /* 0x000fc400078efe07 */
[C-C-:B------:R-:W-:Y:S02]  /*2bc0*/  LOP3.LUT R51, R28.reuse, 0x40, R7.reuse, 0xfe, !PT ;  /* 0x000000401c337812 */ /* 0x140fe400078efe07 */
[C-C-:B------:R-:W-:Y:S02]  /*2bd0*/  LOP3.LUT R52, R28.reuse, 0x38, R7.reuse, 0xfe, !PT ;  /* 0x000000381c347812 */ /* 0x140fe400078efe07 */
[C-C-:B------:R-:W-:Y:S02]  /*2be0*/  LOP3.LUT R19, R28.reuse, 0x30, R7.reuse, 0xfe, !PT ;  /* 0x000000301c137812 */ /* 0x140fe400078efe07 */
[C-C-:B------:R-:W-:Y:S02]  /*2bf0*/  LOP3.LUT R53, R28.reuse, 0x28, R7.reuse, 0xfe, !PT ;  /* 0x000000281c357812 */ /* 0x140fe400078efe07 */
[C-C-:B------:R-:W-:Y:S02]  /*2c00*/  LOP3.LUT R24, R28.reuse, 0x20, R7.reuse, 0xfe, !PT ;  /* 0x000000201c187812 */ /* 0x140fe400078efe07 */
[----:B------:R-:W-:-:S02]  /*2c10*/  LOP3.LUT R39, R28, 0xf8, R7, 0xfe, !PT ;  /* 0x000000f81c277812 */ /* 0x000fc400078efe07 */
[----:B------:R-:W-:Y:S01]  /*2c20*/  LOP3.LUT R6, R28, 0x18, R7, 0xfe, !PT ;  /* 0x000000181c067812 */ /* 0x000fe200078efe07 */
[CC--:B------:R-:W-:Y:S01]  /*2c30*/  IMAD R7, R16.reuse, R3.reuse, RZ ;  /* 0x0000000310077224 */ /* 0x0c0fe200078e02ff */
[----:B------:R-:W-:Y:S02]  /*2c40*/  ISETP.LT.AND P2, PT, R16, UR7, !P0 ;  /* 0x0000000710007c0c */ /* 0x000fe4000c741270 */
[----:B------:R-:W-:Y:S01]  /*2c50*/  LEA.HI.X.SX32 R13, R5, UR5, 0x1, P1 ;  /* 0x00000005050d7c11 */ /* 0x000fe200088f0eff */
[----:B------:R-:W-:Y:S01]  /*2c60*/  IMAD R38, R6, R3, RZ ;  /* 0x0000000306267224 */ /* 0x000fe200078e02ff */
[----:B------:R-:W-:Y:S02]  /*2c70*/  ISETP.LT.AND P1, PT, R18, UR7, !P0 ;  /* 0x0000000712007c0c */ /* 0x000fe4000c721270 */
[-C--:B------:R-:W-:Y:S02]  /*2c80*/  LEA R16, P3, R4, R12.reuse, 0x1 ;  /* 0x0000000c04107211 */ /* 0x080fe400078608ff */
[----:B------:R-:W-:-:S02]  /*2c90*/  LEA R18, P5, R7, R12, 0x1 ;  /* 0x0000000c07127211 */ /* 0x000fc400078a08ff */
[----:B---3--:R-:W-:Y:S02]  /*2ca0*/  LEA R22, P6, R23, R12, 0x1 ;  /* 0x0000000c17167211 */ /* 0x008fe400078c08ff */
[-C--:B------:R-:W-:Y:S01]  /*2cb0*/  LEA.HI.X.SX32 R17, R4, R13.reuse, 0x1, P3 ;  /* 0x0000000d04117211 */ /* 0x080fe200018f0eff */
[----:B------:R-:W-:Y:S01]  /*2cc0*/  IMAD R4, R3, 0x20, R4 ;  /* 0x0000002003047824 */ /* 0x000fe200078e0204 */
[----:B------:R-:W-:Y:S02]  /*2cd0*/  ISETP.LT.AND P3, PT, R19, UR7, !P0 ;  /* 0x0000000713007c0c */ /* 0x000fe4000c761270 */
[-C--:B------:R-:W-:Y:S01]  /*2ce0*/  LEA.HI.X.SX32 R19, R7, R13.reuse, 0x1, P5 ;  /* 0x0000000d07137211 */ /* 0x080fe200028f0eff */
[----:B0-----:R-:W-:Y:S01]  /*2cf0*/  @P4 STG.E.U16 desc[UR14][R16.64], R8 ;  /* 0x0000000810004986 */ /* 0x001fe2000c10150e */
[----:B------:R-:W-:Y:S01]  /*2d00*/  PRMT R25, R8, 0x7632, R25 ;  /* 0x0000763208197816 */ /* 0x000fe20000000019 */
[----:B------:R-:W-:Y:S01]  /*2d10*/  IMAD R40, R3, 0x8, R4 ;  /* 0x0000000803287824 */ /* 0x000fe200078e0204 */
[----:B------:R-:W-:-:S02]  /*2d20*/  LEA.HI.X.SX32 R23, R23, R13, 0x1, P6 ;  /* 0x0000000d17177211 */ /* 0x000fc400030f0eff */
[----:B------:R-:W-:Y:S01]  /*2d30*/  ISETP.LT.AND P5, PT, R24, UR7, !P0 ;  /* 0x0000000718007c0c */ /* 0x000fe2000c7a1270 */
[----:B------:R0:W-:Y:S01]  /*2d40*/  @P2 STG.E.U16 desc[UR14][R18.64], R25 ;  /* 0x0000001912002986 */ /* 0x0001e2000c10150e */
[----:B------:R-:W-:Y:S01]  /*2d50*/  ISETP.LT.AND P6, PT, R6, UR7, !P0 ;  /* 0x0000000706007c0c */ /* 0x000fe2000c7c1270 */
[----:B------:R-:W-:Y:S01]  /*2d60*/  IMAD R42, R3, 0x8, R40 ;  /* 0x00000008032a7824 */ /* 0x000fe200078e0228 */
[-C--:B------:R-:W-:Y:S01]  /*2d70*/  LEA R26, P2, R40, R12.reuse, 0x1 ;  /* 0x0000000c281a7211 */ /* 0x080fe200078408ff */
[----:B------:R1:W-:Y:S01]  /*2d80*/  @P1 STG.E.U16 desc[UR14][R22.64], R9 ;  /* 0x0000000916001986 */ /* 0x0003e2000c10150e */
[-C--:B------:R-:W-:Y:S02]  /*2d90*/  LEA R24, P1, R4, R12.reuse, 0x1 ;  /* 0x0000000c04187211 */ /* 0x080fe400078208ff */
[----:B------:R-:W-:Y:S02]  /*2da0*/  LEA R28, P4, R42, R12, 0x1 ;  /* 0x0000000c2a1c7211 */ /* 0x000fe400078808ff */
[----:B------:R-:W-:-:S02]  /*2db0*/  LEA.HI.X.SX32 R27, R40, R13, 0x1, P2 ;  /* 0x0000000d281b7211 */ /* 0x000fc400010f0eff */
[-C--:B------:R-:W-:Y:S01]  /*2dc0*/  LEA.HI.X.SX32 R29, R42, R13.reuse, 0x1, P4 ;  /* 0x0000000d2a1d7211 */ /* 0x080fe200020f0eff */
[C---:B0-----:R-:W-:Y:S01]  /*2dd0*/  IMAD R18, R3.reuse, 0x8, R42 ;  /* 0x0000000803127824 */ /* 0x041fe200078e022a */
[-C--:B------:R-:W-:Y:S02]  /*2de0*/  LEA.HI.X.SX32 R25, R4, R13.reuse, 0x1, P1 ;  /* 0x0000000d04197211 */ /* 0x080fe400008f0eff */
[----:B------:R-:W0:Y:S01]  /*2df0*/  LDS.128 R4, [R20+UR12+0x800] ;  /* 0x0008000c14047984 */ /* 0x000e220008000c00 */
[C---:B------:R-:W-:Y:S01]  /*2e00*/  LEA R16, P1, R38.reuse, R12, 0x1 ;  /* 0x0000000c26107211 */ /* 0x040fe200078208ff */
[----:B-1----:R-:W-:Y:S01]  /*2e10*/  IMAD R22, R3, 0x8, R18 ;  /* 0x0000000803167824 */ /* 0x002fe200078e0212 */
[----:B------:R-:W-:Y:S02]  /*2e20*/  PRMT R19, R9, 0x7632, R19 ;  /* 0x0000763209137816 */ /* 0x000fe40000000013 */
[----:B------:R-:W-:Y:S01]  /*2e30*/  LEA.HI.X.SX32 R17, R38, R13, 0x1, P1 ;  /* 0x0000000d26117211 */ /* 0x000fe200008f0eff */
[----:B------:R-:W-:Y:S01]  /*2e40*/  IMAD R38, R3, 0x8, R22 ;  /* 0x0000000803267824 */ /* 0x000fe200078e0216 */
[----:B------:R-:W-:-:S02]  /*2e50*/  ISETP.LT.AND P4, PT, R53, UR7, !P0 ;  /* 0x0000000735007c0c */ /* 0x000fc4000c781270 */
[----:B------:R-:W-:Y:S01]  /*2e60*/  LEA R8, P2, R18, R12, 0x1 ;  /* 0x0000000c12087211 */ /* 0x000fe200078408ff */
[----:B------:R1:W-:Y:S01]  /*2e70*/  @P6 STG.E.U16 desc[UR14][R16.64], R19 ;  /* 0x0000001310006986 */ /* 0x0003e2000c10150e */
[----:B------:R-:W-:Y:S01]  /*2e80*/  ISETP.LT.AND P6, PT, R52, UR7, !P0 ;  /* 0x0000000734007c0c */ /* 0x000fe2000c7c1270 */
[----:B------:R-:W-:Y:S01]  /*2e90*/  IMAD R40, R3, 0x8, R38 ;  /* 0x0000000803287824 */ /* 0x000fe200078e0226 */
[----:B------:R-:W-:Y:S01]  /*2ea0*/  LEA.HI.X.SX32 R9, R18, R13, 0x1, P2 ;  /* 0x0000000d12097211 */ /* 0x000fe200010f0eff */
[----:B------:R-:W-:Y:S01]  /*2eb0*/  @P5 STG.E.U16 desc[UR14][R24.64], R10 ;  /* 0x0000000a18005986 */ /* 0x000fe2000c10150e */
[----:B------:R-:W-:Y:S02]  /*2ec0*/  ISETP.LT.AND P2, PT, R21, UR7, !P0 ;  /* 0x0000000715007c0c */ /* 0x000fe4000c741270 */
[----:B------:R-:W-:Y:S02]  /*2ed0*/  PRMT R21, R11, 0x7632, R21 ;  /* 0x000076320b157816 */ /* 0x000fe40000000015 */
[----:B------:R-:W-:-:S02]  /*2ee0*/  ISETP.LT.AND P5, PT, R51, UR7, !P0 ;  /* 0x0000000733007c0c */ /* 0x000fc4000c7a1270 */
[----:B------:R-:W-:Y:S02]  /*2ef0*/  ISETP.LT.AND P1, PT, R50, UR7, !P0 ;  /* 0x0000000732007c0c */ /* 0x000fe4000c721270 */
[----:B-1----:R-:W-:-:S05]  /*2f00*/  PRMT R17, R10, 0x7632, R17 ;  /* 0x000076320a117816 */ /* 0x002fca0000000011 */
[----:B------:R1:W-:Y:S01]  /*2f10*/  @P4 STG.E.U16 desc[UR14][R26.64], R17 ;  /* 0x000000111a004986 */ /* 0x0003e2000c10150e */
[----:B------:R-:W-:-:S03]  /*2f20*/  ISETP.LT.AND P4, PT, R47, UR7, !P0 ;  /* 0x000000072f007c0c */ /* 0x000fc6000c781270 */
[----:B------:R2:W-:Y:S01]  /*2f30*/  @P3 STG.E.U16 desc[UR14][R28.64], R11 ;  /* 0x0000000b1c003986 */ /* 0x0005e2000c10150e */
[----:B------:R-:W-:-:S03]  /*2f40*/  LEA R18, P3, R22, R12, 0x1 ;  /* 0x0000000c16127211 */ /* 0x000fc600078608ff */
[----:B------:R-:W-:Y:S01]  /*2f50*/  @P6 STG.E.U16 desc[UR14][R8.64], R21 ;  /* 0x0000001508006986 */ /* 0x000fe2000c10150e */
[-C--:B------:R-:W-:Y:S02]  /*2f60*/  LEA R16, P6, R38, R12.reuse, 0x1 ;  /* 0x0000000c26107211 */ /* 0x080fe400078c08ff */
[-C--:B------:R-:W-:Y:S01]  /*2f70*/  LEA.HI.X.SX32 R19, R22, R13.reuse, 0x1, P3 ;  /* 0x0000000d16137211 */ /* 0x080fe200018f0eff */
[----:B------:R-:W3:Y:S01]  /*2f80*/  LDS.128 R8, [R20+UR12+0x1000] ;  /* 0x0010000c14087984 */ /* 0x000ee20008000c00 */
[-C--:B-1----:R-:W-:Y:S02]  /*2f90*/  LEA.HI.X.SX32 R17, R38, R13.reuse, 0x1, P6 ;  /* 0x0000000d26117211 */ /* 0x082fe400030f0eff */
[C---:B------:R-:W-:Y:S01]  /*2fa0*/  LEA R22, P3, R40.reuse, R12, 0x1 ;  /* 0x0000000c28167211 */ /* 0x040fe200078608ff */
[----:B0-----:R0:W-:Y:S01]  /*2fb0*/  @P5 STG.E.U16 desc[UR14][R18.64], R4 ;  /* 0x0000000412005986 */ /* 0x0011e2000c10150e */
[----:B------:R-:W-:Y:S02]  /*2fc0*/  ISETP.LT.AND P6, PT, R49, UR7, !P0 ;  /* 0x0000000731007c0c */ /* 0x000fe4000c7c1270 */
[----:B------:R-:W-:Y:S01]  /*2fd0*/  LEA.HI.X.SX32 R23, R40, R13, 0x1, P3 ;  /* 0x0000000d28177211 */ /* 0x000fe200018f0eff */
[----:B------:R-:W-:Y:S01]  /*2fe0*/  IMAD R40, R3, 0x8, R40 ;  /* 0x0000000803287824 */ /* 0x000fe200078e0228 */
[----:B------:R-:W-:-:S02]  /*2ff0*/  PRMT R25, R4, 0x7632, R25 ;  /* 0x0000763204197816 */ /* 0x000fc40000000019 */
[----:B------:R-:W-:Y:S01]  /*3000*/  ISETP.LT.AND P5, PT, R48, UR7, !P0 ;  /* 0x0000000730007c0c */ /* 0x000fe2000c7a1270 */
[----:B--2---:R-:W-:Y:S01]  /*3010*/  IMAD R28, R3, 0x8, R40 ;  /* 0x00000008031c7824 */ /* 0x004fe200078e0228 */
[----:B------:R-:W-:Y:S01]  /*3020*/  ISETP.LT.AND P3, PT, R37, UR7, !P0 ;  /* 0x0000000725007c0c */ /* 0x000fe2000c761270 */
[----:B------:R1:W-:Y:S01]  /*3030*/  @P1 STG.E.U16 desc[UR14][R16.64], R25 ;  /* 0x0000001910001986 */ /* 0x0003e2000c10150e */
[-C--:B------:R-:W-:Y:S01]  /*3040*/  LEA R24, P1, R40, R12.reuse, 0x1 ;  /* 0x0000000c28187211 */ /* 0x080fe200078208ff */
[C---:B0-----:R-:W-:Y:S02]  /*3050*/  IMAD R4, R3.reuse, 0x8, R28 ;  /* 0x0000000803047824 */ /* 0x041fe400078e021c */
[----:B------:R0:W-:Y:S01]  /*3060*/  @P6 STG.E.U16 desc[UR14][R22.64], R5 ;  /* 0x0000000516006986 */ /* 0x0001e2000c10150e */
[----:B------:R-:W-:Y:S01]  /*3070*/  LEA R26, P6, R28, R12, 0x1 ;  /* 0x0000000c1c1a7211 */ /* 0x000fe200078c08ff */
[----:B------:R-:W-:-:S03]  /*3080*/  IMAD R18, R3, 0x8, R4 ;  /* 0x0000000803127824 */ /* 0x000fc600078e0204 */
[-C--:B------:R-:W-:Y:S02]  /*3090*/  LEA.HI.X.SX32 R27, R28, R13.reuse, 0x1, P6 ;  /* 0x0000000d1c1b7211 */ /* 0x080fe400030f0eff */
[----:B-1----:R-:W-:Y:S02]  /*30a0*/  LEA.HI.X.SX32 R25, R40, R13, 0x1, P1 ;  /* 0x0000000d28197211 */ /* 0x002fe400008f0eff */
[----:B------:R-:W-:Y:S02]  /*30b0*/  ISETP.LT.AND P1, PT, R36, UR7, !P0 ;  /* 0x0000000724007c0c */ /* 0x000fe4000c721270 */
[----:B------:R-:W-:Y:S01]  /*30c0*/  PRMT R17, R5, 0x7632, R17 ;  /* 0x0000763205117816 */ /* 0x000fe20000000011 */
[----:B0-----:R-:W-:Y:S01]  /*30d0*/  IMAD R22, R3, 0x8, R18 ;  /* 0x0000000803167824 */ /* 0x001fe200078e0212 */
[----:B------:R-:W-:Y:S02]  /*30e0*/  LEA R16, P6, R4, R12, 0x1 ;  /* 0x0000000c04107211 */ /* 0x000fe400078c08ff */
[----:B------:R-:W-:Y:S01]  /*30f0*/  PRMT R5, R6, 0x7632, R5 ;  /* 0x0000763206057816 */ /* 0x000fe20000000005 */
[----:B------:R0:W-:Y:S01]  /*3100*/  @P5 STG.E.U16 desc[UR14][R24.64], R17 ;  /* 0x0000001118005986 */ /* 0x0001e2000c10150e */
[----:B------:R-:W-:-:S03]  /*3110*/  ISETP.LT.AND P5, PT, R35, UR7, !P0 ;  /* 0x0000000723007c0c */ /* 0x000fc6000c7a1270 */
[----:B------:R1:W-:Y:S01]  /*3120*/  @P3 STG.E.U16 desc[UR14][R26.64], R6 ;  /* 0x000000061a003986 */ /* 0x0003e2000c10150e */
[----:B------:R-:W-:Y:S02]  /*3130*/  ISETP.LT.AND P3, PT, R34, UR7, !P0 ;  /* 0x0000000722007c0c */ /* 0x000fe4000c761270 */
[-C--:B0-----:R-:W-:Y:S02]  /*3140*/  LEA.HI.X.SX32 R17, R4, R13.reuse, 0x1, P6 ;  /* 0x0000000d04117211 */ /* 0x081fe400030f0eff */
[C---:B------:R-:W-:Y:S01]  /*3150*/  LEA R4, P6, R18.reuse, R12, 0x1 ;  /* 0x0000000c12047211 */ /* 0x040fe200078c08ff */
[----:B-1----:R-:W-:Y:S02]  /*3160*/  IMAD R6, R3, 0x8, R22 ;  /* 0x0000000803067824 */ /* 0x002fe400078e0216 */
[----:B------:R0:W-:Y:S01]  /*3170*/  @P1 STG.E.U16 desc[UR14][R16.64], R5 ;  /* 0x0000000510001986 */ /* 0x0001e2000c10150e */
[----:B------:R-:W-:Y:S01]  /*3180*/  ISETP.LT.AND P1, PT, R33, UR7, !P0 ;  /* 0x0000000721007c0c */ /* 0x000fe2000c721270 */
[----:B------:R-:W-:Y:S01]  /*3190*/  IMAD R24, R3, 0x8, R6 ;  /* 0x0000000803187824 */ /* 0x000fe200078e0206 */
[----:B0-----:R-:W-:-:S02]  /*31a0*/  LEA.HI.X.SX32 R5, R18, R13, 0x1, P6 ;  /* 0x0000000d12057211 */ /* 0x001fc400030f0eff */
[CC--:B------:R-:W-:Y:S02]  /*31b0*/  LEA R18, P6, R22.reuse, R12.reuse, 0x1 ;  /* 0x0000000c16127211 */ /* 0x0c0fe400078c08ff */
[----:B------:R-:W-:Y:S01]  /*31c0*/  PRMT R17, R7, 0x7632, R17 ;  /* 0x0000763207117816 */ /* 0x000fe20000000011 */
[----:B------:R-:W-:Y:S01]  /*31d0*/  @P5 STG.E.U16 desc[UR14][R4.64], R7 ;  /* 0x0000000704005986 */ /* 0x000fe2000c10150e */
[-C--:B------:R-:W-:Y:S02]  /*31e0*/  LEA.HI.X.SX32 R19, R22, R13.reuse, 0x1, P6 ;  /* 0x0000000d16137211 */ /* 0x080fe400030f0eff */
[-C--:B------:R-:W-:Y:S02]  /*31f0*/  LEA R22, P6, R6, R12.reuse, 0x1 ;  /* 0x0000000c06167211 */ /* 0x080fe400078c08ff */
[----:B------:R-:W-:Y:S01]  /*3200*/  ISETP.LT.AND P5, PT, R32, UR7, !P0 ;  /* 0x0000000720007c0c */ /* 0x000fe2000c7a1270 */
[----:B------:R0:W-:Y:S01]  /*3210*/  @P3 STG.E.U16 desc[UR14][R18.64], R17 ;  /* 0x0000001112003986 */ /* 0x0001e2000c10150e */
[----:B------:R-:W-:Y:S01]  /*3220*/  LEA.HI.X.SX32 R23, R6, R13, 0x1, P6 ;  /* 0x0000000d06177211 */ /* 0x000fe200030f0eff */
[----:B------:R-:W-:Y:S01]  /*3230*/  IMAD R6, R3, 0x8, R24 ;  /* 0x0000000803067824 */ /* 0x000fe200078e0218 */
[----:B------:R-:W-:-:S02]  /*3240*/  LEA R16, P6, R24, R12, 0x1 ;  /* 0x0000000c18107211 */ /* 0x000fc400078c08ff */
[----:B------:R-:W-:Y:S01]  /*3250*/  ISETP.LT.AND P3, PT, R31, UR7, !P0 ;  /* 0x000000071f007c0c */ /* 0x000fe2000c761270 */
[C---:B------:R-:W-:Y:S01]  /*3260*/  IMAD R26, R3.reuse, 0x8, R6 ;  /* 0x00000008031a7824 */ /* 0x040fe200078e0206 */
[----:B---3--:R1:W-:Y:S01]  /*3270*/  @P1 STG.E.U16 desc[UR14][R22.64], R8 ;  /* 0x0000000816001986 */ /* 0x0083e2000c10150e */
[----:B------:R-:W-:Y:S02]  /*3280*/  ISETP.LT.AND P1, PT, R30, UR7, !P0 ;  /* 0x000000071e007c0c */ /* 0x000fe4000c721270 */
[----:B------:R-:W-:Y:S01]  /*3290*/  IMAD R28, R3, 0x8, R26 ;  /* 0x00000008031c7824 */ /* 0x000fe200078e021a */
[----:B0-----:R-:W-:Y:S02]  /*32a0*/  LEA.HI.X.SX32 R17, R24, R13, 0x1, P6 ;  /* 0x0000000d18117211 */ /* 0x001fe400030f0eff */
[----:B------:R-:W-:Y:S02]  /*32b0*/  LEA R24, P6, R6, R12, 0x1 ;  /* 0x0000000c06187211 */ /* 0x000fe400078c08ff */
[----:B------:R-:W-:-:S02]  /*32c0*/  PRMT R19, R8, 0x7632, R19 ;  /* 0x0000763208137816 */ /* 0x000fc40000000013 */
[----:B------:R-:W-:Y:S01]  /*32d0*/  LEA.HI.X.SX32 R25, R6, R13, 0x1, P6 ;  /* 0x0000000d06197211 */ /* 0x000fe200030f0eff */
[----:B-1----:R-:W-:Y:S01]  /*32e0*/  IMAD R8, R3, 0x8, R28 ;  /* 0x0000000803087824 */ /* 0x002fe200078e021c */
[----:B------:R-:W0:Y:S01]  /*32f0*/  LDS.128 R4, [R20+UR12+0x1800] ;  /* 0x0018000c14047984 */ /* 0x000e220008000c00 */
[----:B------:R-:W-:-:S03]  /*3300*/  LEA R18, P6, R26, R12, 0x1 ;  /* 0x0000000c1a127211 */ /* 0x000fc600078c08ff */
[----:B------:R1:W-:Y:S01]  /*3310*/  @P5 STG.E.U16 desc[UR14][R16.64], R19 ;  /* 0x0000001310005986 */ /* 0x0003e2000c10150e */
[----:B------:R-:W-:Y:S02]  /*3320*/  ISETP.LT.AND P5, PT, R15, UR7, !P0 ;  /* 0x000000070f007c0c */ /* 0x000fe4000c7a1270 */
[----:B------:R-:W-:Y:S01]  /*3330*/  PRMT R15, R9, 0x7632, R15 ;  /* 0x00007632090f7816 */ /* 0x000fe2000000000f */
[----:B------:R2:W-:Y:S01]  /*3340*/  @P3 STG.E.U16 desc[UR14][R24.64], R9 ;  /* 0x0000000918003986 */ /* 0x0005e2000c10150e */
[----:B------:R-:W-:Y:S02]  /*3350*/  ISETP.LT.AND P3, PT, R14, UR7, !P0 ;  /* 0x000000070e007c0c */ /* 0x000fe4000c761270 */
[-C--:B-1----:R-:W-:Y:S01]  /*3360*/  LEA.HI.X.SX32 R19, R26, R13.reuse, 0x1, P6 ;  /* 0x0000000d1a137211 */ /* 0x082fe200030f0eff */
[C---:B------:R-:W-:Y:S01]  /*3370*/  IMAD R16, R3.reuse, 0x8, R8 ;  /* 0x0000000803107824 */ /* 0x040fe200078e0208 */
[-C--:B------:R-:W-:Y:S02]  /*3380*/  LEA R22, P6, R28, R12.reuse, 0x1 ;  /* 0x0000000c1c167211 */ /* 0x080fe400078c08ff */
[----:B--2---:R-:W-:Y:S01]  /*3390*/  PRMT R9, R10, 0x7632, R9 ;  /* 0x000076320a097816 */ /* 0x004fe20000000009 */
[----:B------:R1:W-:Y:S01]  /*33a0*/  @P1 STG.E.U16 desc[UR14][R18.64], R15 ;  /* 0x0000000f12001986 */ /* 0x0003e2000c10150e */
[----:B------:R-:W-:Y:S01]  /*33b0*/  LEA.HI.X.SX32 R23, R28, R13, 0x1, P6 ;  /* 0x0000000d1c177211 */ /* 0x000fe200030f0eff */
[----:B------:R-:W-:Y:S01]  /*33c0*/  IMAD R20, R3, 0x8, R16 ;  /* 0x0000000803147824 */ /* 0x000fe200078e0210 */
[----:B------:R-:W-:-:S02]  /*33d0*/  LEA R14, P6, R8, R12, 0x1 ;  /* 0x0000000c080e7211 */ /* 0x000fc400078c08ff */
[----:B------:R-:W-:Y:S01]  /*33e0*/  ISETP.LT.AND P1, PT, R46, UR7, !P0 ;  /* 0x000000072e007c0c */ /* 0x000fe2000c721270 */
[----:B------:R2:W-:Y:S01]  /*33f0*/  @P5 STG.E.U16 desc[UR14][R22.64], R10 ;  /* 0x0000000a16005986 */ /* 0x0005e2000c10150e */
[-C--:B-1----:R-:W-:Y:S02]  /*3400*/  LEA.HI.X.SX32 R15, R8, R13.reuse, 0x1, P6 ;  /* 0x0000000d080f7211 */ /* 0x082fe400030f0eff */
[----:B------:R-:W-:Y:S02]  /*3410*/  LEA R8, P5, R16, R12, 0x1 ;  /* 0x0000000c10087211 */ /* 0x000fe400078a08ff */
[----:B------:R-:W-:Y:S01]  /*3420*/  ISETP.LT.AND P6, PT, R45, UR7, !P0 ;  /* 0x000000072d007c0c */ /* 0x000fe2000c7c1270 */
[----:B------:R1:W-:Y:S01]  /*3430*/  @P3 STG.E.U16 desc[UR14][R14.64], R9 ;  /* 0x000000090e003986 */ /* 0x0003e2000c10150e */
[----:B--2---:R-:W-:Y:S01]  /*3440*/  IMAD R10, R3, 0x8, R20 ;  /* 0x00000008030a7824 */ /* 0x004fe200078e0214 */
[----:B------:R-:W-:Y:S02]  /*3450*/  ISETP.LT.AND P3, PT, R44, UR7, !P0 ;  /* 0x000000072c007c0c */ /* 0x000fe4000c761270 */
[----:B-1----:R-:W-:-:S02]  /*3460*/  LEA.HI.X.SX32 R9, R16, R13, 0x1, P5 ;  /* 0x0000000d10097211 */ /* 0x002fc400028f0eff */
[CC--:B------:R-:W-:Y:S02]  /*3470*/  LEA R16, P5, R20.reuse, R12.reuse, 0x1 ;  /* 0x0000000c14107211 */ /* 0x0c0fe400078a08ff */
[----:B------:R-:W-:Y:S01]  /*3480*/  PRMT R15, R11, 0x7632, R15 ;  /* 0x000076320b0f7816 */ /* 0x000fe2000000000f */
[----:B------:R0:W-:Y:S01]  /*3490*/  @P1 STG.E.U16 desc[UR14][R8.64], R11 ;  /* 0x0000000b08001986 */ /* 0x0001e2000c10150e */
[-C--:B------:R-:W-:Y:S01]  /*34a0*/  LEA.HI.X.SX32 R17, R20, R13.reuse, 0x1, P5 ;  /* 0x0000000d14117211 */ /* 0x080fe200028f0eff */
[----:B------:R-:W-:Y:S01]  /*34b0*/  IMAD R20, R3, 0x8, R10 ;  /* 0x0000000803147824 */ /* 0x000fe200078e020a */
[----:B------:R-:W-:Y:S02]  /*34c0*/  ISETP.LT.AND P1, PT, R43, UR7, !P0 ;  /* 0x000000072b007c0c */ /* 0x000fe4000c721270 */
[-C--:B------:R-:W-:Y:S01]  /*34d0*/  LEA R18, P5, R10, R12.reuse, 0x1 ;  /* 0x0000000c0a127211 */ /* 0x080fe200078a08ff */
[----:B------:R1:W-:Y:S01]  /*34e0*/  @P6 STG.E.U16 desc[UR14][R16.64], R15 ;  /* 0x0000000f10006986 */ /* 0x0003e2000c10150e */
[----:B------:R-:W-:Y:S01]  /*34f0*/  LEA R14, P6, R20, R12, 0x1 ;  /* 0x0000000c140e7211 */ /* 0x000fe200078c08ff */
[----:B------:R-:W-:Y:S01]  /*3500*/  IMAD R22, R3, 0x8, R20 ;  /* 0x0000000803167824 */ /* 0x000fe200078e0214 */
[----:B------:R-:W-:-:S02]  /*3510*/  LEA.HI.X.SX32 R19, R10, R13, 0x1, P5 ;  /* 0x0000000d0a137211 */ /* 0x000fc400028f0eff */
[----:B------:R-:W-:Y:S02]  /*3520*/  ISETP.LT.AND P5, PT, R41, UR7, !P0 ;  /* 0x0000000729007c0c */ /* 0x000fe4000c7a1270 */
[----:B0-----:R-:W-:Y:S01]  /*3530*/  PRMT R9, R4, 0x7632, R9 ;  /* 0x0000763204097816 */ /* 0x001fe20000000009 */
[----:B------:R-:W-:Y:S01]  /*3540*/  @P3 STG.E.U16 desc[UR14][R18.64], R4 ;  /* 0x0000000412003986 */ /* 0x000fe2000c10150e */
[----:B-1----:R-:W-:Y:S01]  /*3550*/  LEA.HI.X.SX32 R15, R20, R13, 0x1, P6 ;  /* 0x0000000d140f7211 */ /* 0x002fe200030f0eff */
[----:B------:R-:W-:-:S04]  /*3560*/  IMAD R20, R3, 0x8, R22 ;  /* 0x0000000803147824 */ /* 0x000fc800078e0216 */
[C---:B------:R-:W-:Y:S01]  /*3570*/  IMAD R24, R3.reuse, 0x8, R20 ;  /* 0x0000000803187824 */ /* 0x040fe200078e0214 */
[----:B------:R0:W-:Y:S01]  /*3580*/  @P1 STG.E.U16 desc[UR14][R14.64], R9 ;  /* 0x000000090e001986 */ /* 0x0001e2000c10150e */
[-C--:B------:R-:W-:Y:S02]  /*3590*/  LEA R8, P1, R22, R12.reuse, 0x1 ;  /* 0x0000000c16087211 */ /* 0x080fe400078208ff */
[----:B------:R-:W-:Y:S01]  /*35a0*/  IMAD R26, R3, 0x8, R24 ;  /* 0x00000008031a7824 */ /* 0x000fe200078e0218 */
[-C--:B------:R-:W-:Y:S02]  /*35b0*/  LEA R10, P3, R20, R12.reuse, 0x1 ;  /* 0x0000000c140a7211 */ /* 0x080fe400078608ff */
[----:B------:R-:W-:Y:S02]  /*35c0*/  LEA R16, P6, R24, R12, 0x1 ;  /* 0x0000000c18107211 */ /* 0x000fe400078c08ff */
[----:B------:R-:W-:Y:S02]  /*35d0*/  LEA.HI.X.SX32 R11, R20, R13, 0x1, P3 ;  /* 0x0000000d140b7211 */ /* 0x000fe400018f0eff */
[----:B------:R-:W-:-:S02]  /*35e0*/  ISETP.LT.AND P3, PT, R2, UR7, !P0 ;  /* 0x0000000702007c0c */ /* 0x000fc4000c761270 */
[-C--:B0-----:R-:W-:Y:S01]  /*35f0*/  LEA.HI.X.SX32 R9, R22, R13.reuse, 0x1, P1 ;  /* 0x0000000d16097211 */ /* 0x081fe200008f0eff */
[C---:B------:R-:W-:Y:S01]  /*3600*/  IMAD R22, R3.reuse, 0x8, R26 ;  /* 0x0000000803167824 */ /* 0x040fe200078e021a */
[-C--:B------:R-:W-:Y:S02]  /*3610*/  LEA.HI.X.SX32 R17, R24, R13.reuse, 0x1, P6 ;  /* 0x0000000d18117211 */ /* 0x080fe400030f0eff */
[-C--:B------:R-:W-:Y:S01]  /*3620*/  LEA R18, P6, R26, R12.reuse, 0x1 ;  /* 0x0000000c1a127211 */ /* 0x080fe200078c08ff */
[----:B------:R0:W-:Y:S01]  /*3630*/  @P5 STG.E.U16 desc[UR14][R8.64], R5 ;  /* 0x0000000508005986 */ /* 0x0001e2000c10150e */
[----:B------:R-:W-:Y:S01]  /*3640*/  LEA R14, P1, R22, R12, 0x1 ;  /* 0x0000000c160e7211 */ /* 0x000fe200078208ff */
[----:B------:R-:W-:Y:S01]  /*3650*/  IMAD R3, R3, 0x8, R22 ;  /* 0x0000000803037824 */ /* 0x000fe200078e0216 */
[-C--:B------:R-:W-:Y:S02]  /*3660*/  LEA.HI.X.SX32 R19, R26, R13.reuse, 0x1, P6 ;  /* 0x0000000d1a137211 */ /* 0x080fe400030f0eff */
[----:B------:R-:W-:-:S02]  /*3670*/  LEA.HI.X.SX32 R15, R22, R13, 0x1, P1 ;  /* 0x0000000d160f7211 */ /* 0x000fc400008f0eff */
[----:B------:R-:W-:Y:S02]  /*3680*/  ISETP.LT.AND P1, PT, R0, UR7, !P0 ;  /* 0x0000000700007c0c */ /* 0x000fe4000c721270 */
[----:B------:R-:W-:Y:S02]  /*3690*/  ISETP.LT.AND P0, PT, R39, UR7, !P0 ;  /* 0x0000000727007c0c */ /* 0x000fe4000c701270 */
[----:B------:R-:W-:Y:S02]  /*36a0*/  PRMT R0, R5, 0x7632, R0 ;  /* 0x0000763205007816 */ /* 0x000fe40000000000 */
[----:B0-----:R-:W-:Y:S02]  /*36b0*/  PRMT R9, R6, 0x7632, R9 ;  /* 0x0000763206097816 */ /* 0x001fe40000000009 */
[C---:B------:R-:W-:Y:S01]  /*36c0*/  LEA R12, P6, R3.reuse, R12, 0x1 ;  /* 0x0000000c030c7211 */ /* 0x040fe200078c08ff */
[----:B------:R0:W-:Y:S03]  /*36d0*/  @P4 STG.E.U16 desc[UR14][R10.64], R0 ;  /* 0x000000000a004986 */ /* 0x0001e6000c10150e */
[----:B------:R-:W-:Y:S01]  /*36e0*/  LEA.HI.X.SX32 R13, R3, R13, 0x1, P6 ;  /* 0x0000000d030d7211 */ /* 0x000fe200030f0eff */
[----:B------:R0:W-:Y:S04]  /*36f0*/  @P3 STG.E.U16 desc[UR14][R16.64], R6 ;  /* 0x0000000610003986 */ /* 0x0001e8000c10150e */
[----:B------:R0:W-:Y:S04]  /*3700*/  @P2 STG.E.U16 desc[UR14][R18.64], R9 ;  /* 0x0000000912002986 */ /* 0x0001e8000c10150e */
[----:B------:R0:W-:Y:S01]  /*3710*/  @P1 STG.E.U16 desc[UR14][R14.64], R7 ;  /* 0x000000070e001986 */ /* 0x0001e2000c10150e */
[----:B------:R-:W-:Y:S05]  /*3720*/  @!P0 EXIT ;  /* 0x000000000000894d */ /* 0x000fea0003800000 */
[----:B0-----:R-:W-:-:S05]  /*3730*/  PRMT R6, R7, 0x7632, R6 ;  /* 0x0000763207067816 */ /* 0x001fca0000000006 */
[----:B------:R-:W-:Y:S01]  /*3740*/  STG.E.U16 desc[UR14][R12.64], R6 ;  /* 0x000000060c007986 */ /* 0x000fe2000c10150e */
[----:B------:R-:W-:Y:S05]  /*3750*/  EXIT ;  /* 0x000000000000794d */ /* 0x000fea0003800000 */
.L_x_2:
[----:B------:R-:W-:-:S00]  /*3760*/  BRA `(.L_x_2) ;  /* 0xfffffffc00fc7947 */ /* 0x000fc0000383ffff */
[----:B------:R-:W-:-:S00]  /*3770*/  NOP ;  /* 0x0000000000007918 */ /* 0x000fc00000000000 */
        /* <DEDUP_REMOVED lines=8> */
.L_x_3:


//--------------------- .nv.shared.matmul_kernel  --------------------------
	.section	.nv.shared.matmul_kernel,"aw",@nobits
	.sectionflags	@""
	.align	16
	.zero		1024


//--------------------- .nv.shared.reserved.0     --------------------------
	.section	.nv.shared.reserved.0,"aw",@nobits
	.weak		__nv_reservedSMEM_offset_0_alias
	.size		__nv_reservedSMEM_offset_0_alias, 0, 0
	.other		__nv_reservedSMEM_offset_0_alias,@"STO_CUDA_RESERVED_SHARED STV_DEFAULT"
__nv_reservedSMEM_offset_0_alias:
	.zero		0


//--------------------- .nv.constant0.matmul_kernel --------------------------
	.section	.nv.constant0.matmul_kernel,"a",@progbits
	.sectionflags	@""
	.align	4
.nv.constant0.matmul_kernel:
	.zero		608


//--------------------- SYMBOLS --------------------------

	.type		.nv.reservedSmem.offset0,@object
	.size		.nv.reservedSmem.offset0,0x4
